//
// Generated by NVIDIA NVVM Compiler
//
// Compiler Build ID: CL-36424714
// Cuda compilation tools, release 13.0, V13.0.88
// Based on NVVM 20.0.0
//

.version 9.0
.target sm_100
.address_size 64

	// .globl	_Z6anglesPVfS0_S0_S0_PViS2_S2_
// _ZZ6anglesPVfS0_S0_S0_PViS2_S2_E2mn has been demoted
// _ZZ6anglesPVfS0_S0_S0_PViS2_S2_E1r has been demoted
// _ZZ6anglesPVfS0_S0_S0_PViS2_S2_E1s has been demoted
.global .align 4 .b8 __cudart_i2opi_f[24] = {65, 144, 67, 60, 153, 149, 98, 219, 192, 221, 52, 245, 209, 87, 39, 252, 41, 21, 68, 78, 110, 131, 249, 162};

.visible .entry _Z6anglesPVfS0_S0_S0_PViS2_S2_(
	.param .u64 .ptr .align 1 _Z6anglesPVfS0_S0_S0_PViS2_S2__param_0,
	.param .u64 .ptr .align 1 _Z6anglesPVfS0_S0_S0_PViS2_S2__param_1,
	.param .u64 .ptr .align 1 _Z6anglesPVfS0_S0_S0_PViS2_S2__param_2,
	.param .u64 .ptr .align 1 _Z6anglesPVfS0_S0_S0_PViS2_S2__param_3,
	.param .u64 .ptr .align 1 _Z6anglesPVfS0_S0_S0_PViS2_S2__param_4,
	.param .u64 .ptr .align 1 _Z6anglesPVfS0_S0_S0_PViS2_S2__param_5,
	.param .u64 .ptr .align 1 _Z6anglesPVfS0_S0_S0_PViS2_S2__param_6
)
{
	.local .align 4 .b8 	__local_depot0[28];
	.reg .b64 	%SP;
	.reg .b64 	%SPL;
	.reg .pred 	%p<50>;
	.reg .b32 	%r<268>;
	.reg .b32 	%f<172>;
	.reg .b64 	%rd<149>;
	.reg .b64 	%fd<11>;
	// demoted variable
	.shared .align 4 .b8 _ZZ6anglesPVfS0_S0_S0_PViS2_S2_E2mn[2880];
	// demoted variable
	.shared .align 4 .b8 _ZZ6anglesPVfS0_S0_S0_PViS2_S2_E1r[2880];
	// demoted variable
	.shared .align 4 .b8 _ZZ6anglesPVfS0_S0_S0_PViS2_S2_E1s[2880];
	mov.u64 	%SPL, __local_depot0;
	add.u64 	%rd1, %SPL, 0;
	add.u64 	%rd2, %SPL, 0;
	add.u64 	%rd3, %SPL, 0;
	add.u64 	%rd4, %SPL, 0;
	add.u64 	%rd5, %SPL, 0;
	mov.u32 	%r1, %ctaid.x;
	mov.u32 	%r76, %ntid.x;
	mov.u32 	%r2, %tid.x;
	mad.lo.s32 	%r3, %r1, %r76, %r2;
	setp.ne.s32 	%p1, %r2, 0;
	@%p1 bra 	$L__BB0_3;
	mov.b32 	%r245, 0;
	mov.u32 	%r79, _ZZ6anglesPVfS0_S0_S0_PViS2_S2_E2mn;
	mov.u32 	%r82, _ZZ6anglesPVfS0_S0_S0_PViS2_S2_E1r;
$L__BB0_2:
	shl.b32 	%r78, %r245, 2;
	add.s32 	%r80, %r79, %r78;
	mov.b32 	%r81, 0;
	st.shared.u32 	[%r80], %r81;
	add.s32 	%r83, %r82, %r78;
	st.shared.u32 	[%r83], %r81;
	mov.u32 	%r84, _ZZ6anglesPVfS0_S0_S0_PViS2_S2_E1s;
	add.s32 	%r85, %r84, %r78;
	st.shared.u32 	[%r85], %r81;
	st.shared.u32 	[%r80+4], %r81;
	st.shared.u32 	[%r83+4], %r81;
	st.shared.u32 	[%r85+4], %r81;
	st.shared.u32 	[%r80+8], %r81;
	st.shared.u32 	[%r83+8], %r81;
	st.shared.u32 	[%r85+8], %r81;
	st.shared.u32 	[%r80+12], %r81;
	st.shared.u32 	[%r83+12], %r81;
	st.shared.u32 	[%r85+12], %r81;
	st.shared.u32 	[%r80+16], %r81;
	st.shared.u32 	[%r83+16], %r81;
	st.shared.u32 	[%r85+16], %r81;
	st.shared.u32 	[%r80+20], %r81;
	st.shared.u32 	[%r83+20], %r81;
	st.shared.u32 	[%r85+20], %r81;
	st.shared.u32 	[%r80+24], %r81;
	st.shared.u32 	[%r83+24], %r81;
	st.shared.u32 	[%r85+24], %r81;
	st.shared.u32 	[%r80+28], %r81;
	st.shared.u32 	[%r83+28], %r81;
	st.shared.u32 	[%r85+28], %r81;
	st.shared.u32 	[%r80+32], %r81;
	st.shared.u32 	[%r83+32], %r81;
	st.shared.u32 	[%r85+32], %r81;
	st.shared.u32 	[%r80+36], %r81;
	st.shared.u32 	[%r83+36], %r81;
	st.shared.u32 	[%r85+36], %r81;
	st.shared.u32 	[%r80+40], %r81;
	st.shared.u32 	[%r83+40], %r81;
	st.shared.u32 	[%r85+40], %r81;
	st.shared.u32 	[%r80+44], %r81;
	st.shared.u32 	[%r83+44], %r81;
	st.shared.u32 	[%r85+44], %r81;
	st.shared.u32 	[%r80+48], %r81;
	st.shared.u32 	[%r83+48], %r81;
	st.shared.u32 	[%r85+48], %r81;
	st.shared.u32 	[%r80+52], %r81;
	st.shared.u32 	[%r83+52], %r81;
	st.shared.u32 	[%r85+52], %r81;
	st.shared.u32 	[%r80+56], %r81;
	st.shared.u32 	[%r83+56], %r81;
	st.shared.u32 	[%r85+56], %r81;
	st.shared.u32 	[%r80+60], %r81;
	st.shared.u32 	[%r83+60], %r81;
	st.shared.u32 	[%r85+60], %r81;
	add.s32 	%r245, %r245, 16;
	setp.ne.s32 	%p2, %r245, 720;
	@%p2 bra 	$L__BB0_2;
$L__BB0_3:
	bar.sync 	0;
	setp.gt.s32 	%p3, %r3, 9999;
	@%p3 bra 	$L__BB0_46;
	ld.param.u64 	%rd138, [_Z6anglesPVfS0_S0_S0_PViS2_S2__param_3];
	ld.param.u64 	%rd136, [_Z6anglesPVfS0_S0_S0_PViS2_S2__param_1];
	ld.param.u64 	%rd135, [_Z6anglesPVfS0_S0_S0_PViS2_S2__param_0];
	cvta.to.global.u64 	%rd44, %rd136;
	mul.wide.s32 	%rd45, %r3, 4;
	add.s64 	%rd6, %rd44, %rd45;
	cvta.to.global.u64 	%rd46, %rd135;
	add.s64 	%rd7, %rd46, %rd45;
	cvta.to.global.u64 	%rd8, %rd138;
	mov.b32 	%r246, 0;
	mov.u64 	%rd94, __cudart_i2opi_f;
$L__BB0_5:
	ld.volatile.global.f32 	%f35, [%rd6];
	mul.f32 	%f1, %f35, 0f39986E90;
	mul.f32 	%f36, %f1, 0f3F22F983;
	cvt.rni.s32.f32 	%r250, %f36;
	cvt.rn.f32.s32 	%f37, %r250;
	fma.rn.f32 	%f38, %f37, 0fBFC90FDA, %f1;
	fma.rn.f32 	%f39, %f37, 0fB3A22168, %f38;
	fma.rn.f32 	%f167, %f37, 0fA7C234C5, %f39;
	abs.f32 	%f3, %f1;
	setp.ltu.f32 	%p4, %f3, 0f47CE4780;
	@%p4 bra 	$L__BB0_13;
	setp.neu.f32 	%p5, %f3, 0f7F800000;
	@%p5 bra 	$L__BB0_8;
	mov.f32 	%f42, 0f00000000;
	mul.rn.f32 	%f167, %f1, %f42;
	mov.b32 	%r250, 0;
	bra.uni 	$L__BB0_13;
$L__BB0_8:
	mov.b32 	%r8, %f1;
	mov.b64 	%rd144, 0;
	mov.b32 	%r247, 0;
	mov.u64 	%rd142, __cudart_i2opi_f;
	mov.u64 	%rd143, %rd5;
$L__BB0_9:
	.pragma "nounroll";
	ld.global.nc.u32 	%r88, [%rd142];
	shl.b32 	%r89, %r8, 8;
	or.b32  	%r90, %r89, -2147483648;
	mad.wide.u32 	%rd49, %r88, %r90, %rd144;
	shr.u64 	%rd144, %rd49, 32;
	st.local.u32 	[%rd143], %rd49;
	add.s32 	%r247, %r247, 1;
	add.s64 	%rd143, %rd143, 4;
	add.s64 	%rd142, %rd142, 4;
	setp.ne.s32 	%p6, %r247, 6;
	@%p6 bra 	$L__BB0_9;
	shr.u32 	%r91, %r8, 23;
	st.local.u32 	[%rd5+24], %rd144;
	and.b32  	%r11, %r91, 31;
	and.b32  	%r92, %r91, 224;
	add.s32 	%r93, %r92, -128;
	shr.u32 	%r94, %r93, 5;
	mul.wide.u32 	%rd50, %r94, 4;
	sub.s64 	%rd15, %rd5, %rd50;
	ld.local.u32 	%r248, [%rd15+24];
	ld.local.u32 	%r249, [%rd15+20];
	setp.eq.s32 	%p7, %r11, 0;
	@%p7 bra 	$L__BB0_12;
	shf.l.wrap.b32 	%r248, %r249, %r248, %r11;
	ld.local.u32 	%r95, [%rd15+16];
	shf.l.wrap.b32 	%r249, %r95, %r249, %r11;
$L__BB0_12:
	shr.u32 	%r96, %r248, 30;
	shf.l.wrap.b32 	%r97, %r249, %r248, 2;
	shl.b32 	%r98, %r249, 2;
	shr.u32 	%r99, %r97, 31;
	add.s32 	%r100, %r99, %r96;
	neg.s32 	%r101, %r100;
	setp.lt.s32 	%p8, %r8, 0;
	selp.b32 	%r250, %r101, %r100, %p8;
	xor.b32  	%r102, %r97, %r8;
	shr.s32 	%r103, %r97, 31;
	xor.b32  	%r104, %r103, %r97;
	xor.b32  	%r105, %r103, %r98;
	cvt.u64.u32 	%rd51, %r104;
	shl.b64 	%rd52, %rd51, 32;
	cvt.u64.u32 	%rd53, %r105;
	or.b64  	%rd54, %rd52, %rd53;
	cvt.rn.f64.s64 	%fd1, %rd54;
	mul.f64 	%fd2, %fd1, 0d3BF921FB54442D19;
	cvt.rn.f32.f64 	%f40, %fd2;
	neg.f32 	%f41, %f40;
	setp.lt.s32 	%p9, %r102, 0;
	selp.f32 	%f167, %f41, %f40, %p9;
$L__BB0_13:
	mul.rn.f32 	%f43, %f167, %f167;
	and.b32  	%r107, %r250, 1;
	setp.eq.b32 	%p10, %r107, 1;
	selp.f32 	%f44, 0f3F800000, %f167, %p10;
	fma.rn.f32 	%f45, %f43, %f44, 0f00000000;
	fma.rn.f32 	%f46, %f43, 0f37CBAC00, 0fBAB607ED;
	selp.f32 	%f47, %f46, 0fB94D4153, %p10;
	selp.f32 	%f48, 0f3D2AAABB, 0f3C0885E4, %p10;
	fma.rn.f32 	%f49, %f47, %f43, %f48;
	selp.f32 	%f50, 0fBEFFFFFF, 0fBE2AAAA8, %p10;
	fma.rn.f32 	%f51, %f49, %f43, %f50;
	fma.rn.f32 	%f52, %f51, %f45, %f44;
	and.b32  	%r108, %r250, 2;
	setp.eq.s32 	%p11, %r108, 0;
	mov.f32 	%f53, 0f00000000;
	sub.f32 	%f54, %f53, %f52;
	selp.f32 	%f7, %f52, %f54, %p11;
	mul.wide.u32 	%rd55, %r246, 4;
	add.s64 	%rd16, %rd8, %rd55;
	ld.volatile.global.f32 	%f55, [%rd16];
	mul.f32 	%f8, %f55, 0f39986E90;
	mul.f32 	%f56, %f8, 0f3F22F983;
	cvt.rni.s32.f32 	%r254, %f56;
	cvt.rn.f32.s32 	%f57, %r254;
	fma.rn.f32 	%f58, %f57, 0fBFC90FDA, %f8;
	fma.rn.f32 	%f59, %f57, 0fB3A22168, %f58;
	fma.rn.f32 	%f168, %f57, 0fA7C234C5, %f59;
	abs.f32 	%f10, %f8;
	setp.ltu.f32 	%p12, %f10, 0f47CE4780;
	@%p12 bra 	$L__BB0_21;
	setp.neu.f32 	%p13, %f10, 0f7F800000;
	@%p13 bra 	$L__BB0_16;
	mov.f32 	%f62, 0f00000000;
	mul.rn.f32 	%f168, %f8, %f62;
	mov.b32 	%r254, 0;
	bra.uni 	$L__BB0_21;
$L__BB0_16:
	mov.b32 	%r21, %f8;
	mov.b64 	%rd145, 0;
	mov.b32 	%r251, 0;
$L__BB0_17:
	.pragma "nounroll";
	mul.wide.u32 	%rd57, %r251, 4;
	mov.u64 	%rd58, __cudart_i2opi_f;
	add.s64 	%rd59, %rd58, %rd57;
	ld.global.nc.u32 	%r110, [%rd59];
	shl.b32 	%r111, %r21, 8;
	or.b32  	%r112, %r111, -2147483648;
	mad.wide.u32 	%rd60, %r110, %r112, %rd145;
	shr.u64 	%rd145, %rd60, 32;
	add.s64 	%rd61, %rd4, %rd57;
	st.local.u32 	[%rd61], %rd60;
	add.s32 	%r251, %r251, 1;
	setp.ne.s32 	%p14, %r251, 6;
	@%p14 bra 	$L__BB0_17;
	shr.u32 	%r113, %r21, 23;
	st.local.u32 	[%rd4+24], %rd145;
	and.b32  	%r24, %r113, 31;
	and.b32  	%r114, %r113, 224;
	add.s32 	%r115, %r114, -128;
	shr.u32 	%r116, %r115, 5;
	mul.wide.u32 	%rd62, %r116, 4;
	sub.s64 	%rd19, %rd4, %rd62;
	ld.local.u32 	%r252, [%rd19+24];
	ld.local.u32 	%r253, [%rd19+20];
	setp.eq.s32 	%p15, %r24, 0;
	@%p15 bra 	$L__BB0_20;
	shf.l.wrap.b32 	%r252, %r253, %r252, %r24;
	ld.local.u32 	%r117, [%rd19+16];
	shf.l.wrap.b32 	%r253, %r117, %r253, %r24;
$L__BB0_20:
	shr.u32 	%r118, %r252, 30;
	shf.l.wrap.b32 	%r119, %r253, %r252, 2;
	shl.b32 	%r120, %r253, 2;
	shr.u32 	%r121, %r119, 31;
	add.s32 	%r122, %r121, %r118;
	neg.s32 	%r123, %r122;
	setp.lt.s32 	%p16, %r21, 0;
	selp.b32 	%r254, %r123, %r122, %p16;
	xor.b32  	%r124, %r119, %r21;
	shr.s32 	%r125, %r119, 31;
	xor.b32  	%r126, %r125, %r119;
	xor.b32  	%r127, %r125, %r120;
	cvt.u64.u32 	%rd63, %r126;
	shl.b64 	%rd64, %rd63, 32;
	cvt.u64.u32 	%rd65, %r127;
	or.b64  	%rd66, %rd64, %rd65;
	cvt.rn.f64.s64 	%fd3, %rd66;
	mul.f64 	%fd4, %fd3, 0d3BF921FB54442D19;
	cvt.rn.f32.f64 	%f60, %fd4;
	neg.f32 	%f61, %f60;
	setp.lt.s32 	%p17, %r124, 0;
	selp.f32 	%f168, %f61, %f60, %p17;
$L__BB0_21:
	mul.rn.f32 	%f63, %f168, %f168;
	and.b32  	%r129, %r254, 1;
	setp.eq.b32 	%p18, %r129, 1;
	selp.f32 	%f64, 0f3F800000, %f168, %p18;
	fma.rn.f32 	%f65, %f63, %f64, 0f00000000;
	fma.rn.f32 	%f66, %f63, 0f37CBAC00, 0fBAB607ED;
	selp.f32 	%f67, %f66, 0fB94D4153, %p18;
	selp.f32 	%f68, 0f3D2AAABB, 0f3C0885E4, %p18;
	fma.rn.f32 	%f69, %f67, %f63, %f68;
	selp.f32 	%f70, 0fBEFFFFFF, 0fBE2AAAA8, %p18;
	fma.rn.f32 	%f71, %f69, %f63, %f70;
	fma.rn.f32 	%f72, %f71, %f65, %f64;
	and.b32  	%r130, %r254, 2;
	setp.eq.s32 	%p19, %r130, 0;
	mov.f32 	%f73, 0f00000000;
	sub.f32 	%f74, %f73, %f72;
	selp.f32 	%f75, %f72, %f74, %p19;
	mul.f32 	%f14, %f7, %f75;
	ld.volatile.global.f32 	%f76, [%rd6];
	mul.f32 	%f15, %f76, 0f39986E90;
	mul.f32 	%f77, %f15, 0f3F22F983;
	cvt.rni.s32.f32 	%r258, %f77;
	cvt.rn.f32.s32 	%f78, %r258;
	fma.rn.f32 	%f79, %f78, 0fBFC90FDA, %f15;
	fma.rn.f32 	%f80, %f78, 0fB3A22168, %f79;
	fma.rn.f32 	%f169, %f78, 0fA7C234C5, %f80;
	abs.f32 	%f17, %f15;
	setp.ltu.f32 	%p20, %f17, 0f47CE4780;
	@%p20 bra 	$L__BB0_29;
	setp.neu.f32 	%p21, %f17, 0f7F800000;
	@%p21 bra 	$L__BB0_24;
	mov.f32 	%f83, 0f00000000;
	mul.rn.f32 	%f169, %f15, %f83;
	mov.b32 	%r258, 0;
	bra.uni 	$L__BB0_29;
$L__BB0_24:
	mov.b32 	%r34, %f15;
	mov.b64 	%rd146, 0;
	mov.b32 	%r255, 0;
$L__BB0_25:
	.pragma "nounroll";
	mul.wide.u32 	%rd68, %r255, 4;
	mov.u64 	%rd69, __cudart_i2opi_f;
	add.s64 	%rd70, %rd69, %rd68;
	ld.global.nc.u32 	%r132, [%rd70];
	shl.b32 	%r133, %r34, 8;
	or.b32  	%r134, %r133, -2147483648;
	mad.wide.u32 	%rd71, %r132, %r134, %rd146;
	shr.u64 	%rd146, %rd71, 32;
	add.s64 	%rd72, %rd3, %rd68;
	st.local.u32 	[%rd72], %rd71;
	add.s32 	%r255, %r255, 1;
	setp.ne.s32 	%p22, %r255, 6;
	@%p22 bra 	$L__BB0_25;
	shr.u32 	%r135, %r34, 23;
	st.local.u32 	[%rd3+24], %rd146;
	and.b32  	%r37, %r135, 31;
	and.b32  	%r136, %r135, 224;
	add.s32 	%r137, %r136, -128;
	shr.u32 	%r138, %r137, 5;
	mul.wide.u32 	%rd73, %r138, 4;
	sub.s64 	%rd22, %rd3, %rd73;
	ld.local.u32 	%r256, [%rd22+24];
	ld.local.u32 	%r257, [%rd22+20];
	setp.eq.s32 	%p23, %r37, 0;
	@%p23 bra 	$L__BB0_28;
	shf.l.wrap.b32 	%r256, %r257, %r256, %r37;
	ld.local.u32 	%r139, [%rd22+16];
	shf.l.wrap.b32 	%r257, %r139, %r257, %r37;
$L__BB0_28:
	shr.u32 	%r140, %r256, 30;
	shf.l.wrap.b32 	%r141, %r257, %r256, 2;
	shl.b32 	%r142, %r257, 2;
	shr.u32 	%r143, %r141, 31;
	add.s32 	%r144, %r143, %r140;
	neg.s32 	%r145, %r144;
	setp.lt.s32 	%p24, %r34, 0;
	selp.b32 	%r258, %r145, %r144, %p24;
	xor.b32  	%r146, %r141, %r34;
	shr.s32 	%r147, %r141, 31;
	xor.b32  	%r148, %r147, %r141;
	xor.b32  	%r149, %r147, %r142;
	cvt.u64.u32 	%rd74, %r148;
	shl.b64 	%rd75, %rd74, 32;
	cvt.u64.u32 	%rd76, %r149;
	or.b64  	%rd77, %rd75, %rd76;
	cvt.rn.f64.s64 	%fd5, %rd77;
	mul.f64 	%fd6, %fd5, 0d3BF921FB54442D19;
	cvt.rn.f32.f64 	%f81, %fd6;
	neg.f32 	%f82, %f81;
	setp.lt.s32 	%p25, %r146, 0;
	selp.f32 	%f169, %f82, %f81, %p25;
$L__BB0_29:
	add.s32 	%r151, %r258, 1;
	mul.rn.f32 	%f84, %f169, %f169;
	and.b32  	%r152, %r258, 1;
	setp.eq.b32 	%p26, %r152, 1;
	selp.f32 	%f85, %f169, 0f3F800000, %p26;
	fma.rn.f32 	%f86, %f84, %f85, 0f00000000;
	fma.rn.f32 	%f87, %f84, 0f37CBAC00, 0fBAB607ED;
	selp.f32 	%f88, 0fB94D4153, %f87, %p26;
	selp.f32 	%f89, 0f3C0885E4, 0f3D2AAABB, %p26;
	fma.rn.f32 	%f90, %f88, %f84, %f89;
	selp.f32 	%f91, 0fBE2AAAA8, 0fBEFFFFFF, %p26;
	fma.rn.f32 	%f92, %f90, %f84, %f91;
	fma.rn.f32 	%f93, %f92, %f86, %f85;
	and.b32  	%r153, %r151, 2;
	setp.eq.s32 	%p27, %r153, 0;
	mov.f32 	%f94, 0f00000000;
	sub.f32 	%f95, %f94, %f93;
	selp.f32 	%f21, %f93, %f95, %p27;
	ld.volatile.global.f32 	%f96, [%rd16];
	mul.f32 	%f22, %f96, 0f39986E90;
	mul.f32 	%f97, %f22, 0f3F22F983;
	cvt.rni.s32.f32 	%r262, %f97;
	cvt.rn.f32.s32 	%f98, %r262;
	fma.rn.f32 	%f99, %f98, 0fBFC90FDA, %f22;
	fma.rn.f32 	%f100, %f98, 0fB3A22168, %f99;
	fma.rn.f32 	%f170, %f98, 0fA7C234C5, %f100;
	abs.f32 	%f24, %f22;
	setp.ltu.f32 	%p28, %f24, 0f47CE4780;
	@%p28 bra 	$L__BB0_37;
	setp.neu.f32 	%p29, %f24, 0f7F800000;
	@%p29 bra 	$L__BB0_32;
	mov.f32 	%f103, 0f00000000;
	mul.rn.f32 	%f170, %f22, %f103;
	mov.b32 	%r262, 0;
	bra.uni 	$L__BB0_37;
$L__BB0_32:
	mov.b32 	%r47, %f22;
	mov.b64 	%rd147, 0;
	mov.b32 	%r259, 0;
$L__BB0_33:
	.pragma "nounroll";
	mul.wide.u32 	%rd79, %r259, 4;
	mov.u64 	%rd80, __cudart_i2opi_f;
	add.s64 	%rd81, %rd80, %rd79;
	ld.global.nc.u32 	%r155, [%rd81];
	shl.b32 	%r156, %r47, 8;
	or.b32  	%r157, %r156, -2147483648;
	mad.wide.u32 	%rd82, %r155, %r157, %rd147;
	shr.u64 	%rd147, %rd82, 32;
	add.s64 	%rd83, %rd2, %rd79;
	st.local.u32 	[%rd83], %rd82;
	add.s32 	%r259, %r259, 1;
	setp.ne.s32 	%p30, %r259, 6;
	@%p30 bra 	$L__BB0_33;
	shr.u32 	%r158, %r47, 23;
	st.local.u32 	[%rd2+24], %rd147;
	and.b32  	%r50, %r158, 31;
	and.b32  	%r159, %r158, 224;
	add.s32 	%r160, %r159, -128;
	shr.u32 	%r161, %r160, 5;
	mul.wide.u32 	%rd84, %r161, 4;
	sub.s64 	%rd25, %rd2, %rd84;
	ld.local.u32 	%r260, [%rd25+24];
	ld.local.u32 	%r261, [%rd25+20];
	setp.eq.s32 	%p31, %r50, 0;
	@%p31 bra 	$L__BB0_36;
	shf.l.wrap.b32 	%r260, %r261, %r260, %r50;
	ld.local.u32 	%r162, [%rd25+16];
	shf.l.wrap.b32 	%r261, %r162, %r261, %r50;
$L__BB0_36:
	shr.u32 	%r163, %r260, 30;
	shf.l.wrap.b32 	%r164, %r261, %r260, 2;
	shl.b32 	%r165, %r261, 2;
	shr.u32 	%r166, %r164, 31;
	add.s32 	%r167, %r166, %r163;
	neg.s32 	%r168, %r167;
	setp.lt.s32 	%p32, %r47, 0;
	selp.b32 	%r262, %r168, %r167, %p32;
	xor.b32  	%r169, %r164, %r47;
	shr.s32 	%r170, %r164, 31;
	xor.b32  	%r171, %r170, %r164;
	xor.b32  	%r172, %r170, %r165;
	cvt.u64.u32 	%rd85, %r171;
	shl.b64 	%rd86, %rd85, 32;
	cvt.u64.u32 	%rd87, %r172;
	or.b64  	%rd88, %rd86, %rd87;
	cvt.rn.f64.s64 	%fd7, %rd88;
	mul.f64 	%fd8, %fd7, 0d3BF921FB54442D19;
	cvt.rn.f32.f64 	%f101, %fd8;
	neg.f32 	%f102, %f101;
	setp.lt.s32 	%p33, %r169, 0;
	selp.f32 	%f170, %f102, %f101, %p33;
$L__BB0_37:
	ld.param.u64 	%rd137, [_Z6anglesPVfS0_S0_S0_PViS2_S2__param_2];
	add.s32 	%r174, %r262, 1;
	mul.rn.f32 	%f104, %f170, %f170;
	and.b32  	%r175, %r262, 1;
	setp.eq.b32 	%p34, %r175, 1;
	selp.f32 	%f105, %f170, 0f3F800000, %p34;
	fma.rn.f32 	%f106, %f104, %f105, 0f00000000;
	fma.rn.f32 	%f107, %f104, 0f37CBAC00, 0fBAB607ED;
	selp.f32 	%f108, 0fB94D4153, %f107, %p34;
	selp.f32 	%f109, 0f3C0885E4, 0f3D2AAABB, %p34;
	fma.rn.f32 	%f110, %f108, %f104, %f109;
	selp.f32 	%f111, 0fBE2AAAA8, 0fBEFFFFFF, %p34;
	fma.rn.f32 	%f112, %f110, %f104, %f111;
	fma.rn.f32 	%f113, %f112, %f106, %f105;
	and.b32  	%r176, %r174, 2;
	setp.eq.s32 	%p35, %r176, 0;
	mov.f32 	%f114, 0f00000000;
	sub.f32 	%f115, %f114, %f113;
	selp.f32 	%f116, %f113, %f115, %p35;
	mul.f32 	%f28, %f21, %f116;
	cvta.to.global.u64 	%rd89, %rd137;
	mul.wide.u32 	%rd90, %r246, 4;
	add.s64 	%rd91, %rd89, %rd90;
	ld.volatile.global.f32 	%f117, [%rd91];
	ld.volatile.global.f32 	%f118, [%rd7];
	sub.f32 	%f119, %f117, %f118;
	mul.f32 	%f29, %f119, 0f39986E90;
	mul.f32 	%f120, %f29, 0f3F22F983;
	cvt.rni.s32.f32 	%r266, %f120;
	cvt.rn.f32.s32 	%f121, %r266;
	fma.rn.f32 	%f122, %f121, 0fBFC90FDA, %f29;
	fma.rn.f32 	%f123, %f121, 0fB3A22168, %f122;
	fma.rn.f32 	%f171, %f121, 0fA7C234C5, %f123;
	abs.f32 	%f31, %f29;
	setp.ltu.f32 	%p36, %f31, 0f47CE4780;
	@%p36 bra 	$L__BB0_45;
	setp.neu.f32 	%p37, %f31, 0f7F800000;
	@%p37 bra 	$L__BB0_40;
	mov.f32 	%f126, 0f00000000;
	mul.rn.f32 	%f171, %f29, %f126;
	mov.b32 	%r266, 0;
	bra.uni 	$L__BB0_45;
$L__BB0_40:
	mov.b32 	%r60, %f29;
	mov.b64 	%rd148, 0;
	mov.b32 	%r263, 0;
$L__BB0_41:
	.pragma "nounroll";
	mul.wide.u32 	%rd93, %r263, 4;
	add.s64 	%rd95, %rd94, %rd93;
	ld.global.nc.u32 	%r178, [%rd95];
	shl.b32 	%r179, %r60, 8;
	or.b32  	%r180, %r179, -2147483648;
	mad.wide.u32 	%rd96, %r178, %r180, %rd148;
	shr.u64 	%rd148, %rd96, 32;
	add.s64 	%rd97, %rd1, %rd93;
	st.local.u32 	[%rd97], %rd96;
	add.s32 	%r263, %r263, 1;
	setp.ne.s32 	%p38, %r263, 6;
	@%p38 bra 	$L__BB0_41;
	shr.u32 	%r181, %r60, 23;
	st.local.u32 	[%rd1+24], %rd148;
	and.b32  	%r63, %r181, 31;
	and.b32  	%r182, %r181, 224;
	add.s32 	%r183, %r182, -128;
	shr.u32 	%r184, %r183, 5;
	mul.wide.u32 	%rd98, %r184, 4;
	sub.s64 	%rd28, %rd1, %rd98;
	ld.local.u32 	%r264, [%rd28+24];
	ld.local.u32 	%r265, [%rd28+20];
	setp.eq.s32 	%p39, %r63, 0;
	@%p39 bra 	$L__BB0_44;
	shf.l.wrap.b32 	%r264, %r265, %r264, %r63;
	ld.local.u32 	%r185, [%rd28+16];
	shf.l.wrap.b32 	%r265, %r185, %r265, %r63;
$L__BB0_44:
	shr.u32 	%r186, %r264, 30;
	shf.l.wrap.b32 	%r187, %r265, %r264, 2;
	shl.b32 	%r188, %r265, 2;
	shr.u32 	%r189, %r187, 31;
	add.s32 	%r190, %r189, %r186;
	neg.s32 	%r191, %r190;
	setp.lt.s32 	%p40, %r60, 0;
	selp.b32 	%r266, %r191, %r190, %p40;
	xor.b32  	%r192, %r187, %r60;
	shr.s32 	%r193, %r187, 31;
	xor.b32  	%r194, %r193, %r187;
	xor.b32  	%r195, %r193, %r188;
	cvt.u64.u32 	%rd99, %r194;
	shl.b64 	%rd100, %rd99, 32;
	cvt.u64.u32 	%rd101, %r195;
	or.b64  	%rd102, %rd100, %rd101;
	cvt.rn.f64.s64 	%fd9, %rd102;
	mul.f64 	%fd10, %fd9, 0d3BF921FB54442D19;
	cvt.rn.f32.f64 	%f124, %fd10;
	neg.f32 	%f125, %f124;
	setp.lt.s32 	%p41, %r192, 0;
	selp.f32 	%f171, %f125, %f124, %p41;
$L__BB0_45:
	add.s32 	%r197, %r266, 1;
	mul.rn.f32 	%f127, %f171, %f171;
	and.b32  	%r198, %r266, 1;
	setp.eq.b32 	%p42, %r198, 1;
	selp.f32 	%f128, %f171, 0f3F800000, %p42;
	fma.rn.f32 	%f129, %f127, %f128, 0f00000000;
	fma.rn.f32 	%f130, %f127, 0f37CBAC00, 0fBAB607ED;
	selp.f32 	%f131, 0fB94D4153, %f130, %p42;
	selp.f32 	%f132, 0f3C0885E4, 0f3D2AAABB, %p42;
	fma.rn.f32 	%f133, %f131, %f127, %f132;
	selp.f32 	%f134, 0fBE2AAAA8, 0fBEFFFFFF, %p42;
	fma.rn.f32 	%f135, %f133, %f127, %f134;
	fma.rn.f32 	%f136, %f135, %f129, %f128;
	and.b32  	%r199, %r197, 2;
	setp.eq.s32 	%p43, %r199, 0;
	mov.f32 	%f137, 0f00000000;
	sub.f32 	%f138, %f137, %f136;
	selp.f32 	%f139, %f136, %f138, %p43;
	fma.rn.f32 	%f140, %f28, %f139, %f14;
	abs.f32 	%f141, %f140;
	fma.rn.f32 	%f142, %f141, 0fBF000000, 0f3F000000;
	rsqrt.approx.ftz.f32 	%f143, %f142;
	mul.f32 	%f144, %f143, %f142;
	mul.f32 	%f145, %f143, 0fBF000000;
	fma.rn.f32 	%f146, %f144, %f145, 0f3F000000;
	fma.rn.f32 	%f147, %f144, %f146, %f144;
	setp.eq.f32 	%p44, %f141, 0f3F800000;
	selp.f32 	%f148, 0f00000000, %f147, %p44;
	setp.gt.f32 	%p45, %f141, 0f3F0F5C29;
	selp.f32 	%f149, %f148, %f141, %p45;
	copysign.f32 	%f150, %f140, %f149;
	mul.f32 	%f151, %f150, %f150;
	fma.rn.f32 	%f152, %f151, 0f3D10ECEF, 0f3C8B1ABB;
	fma.rn.f32 	%f153, %f152, %f151, 0f3CFC028C;
	fma.rn.f32 	%f154, %f153, %f151, 0f3D372139;
	fma.rn.f32 	%f155, %f154, %f151, 0f3D9993DB;
	fma.rn.f32 	%f156, %f155, %f151, 0f3E2AAAC6;
	mul.f32 	%f157, %f151, %f156;
	fma.rn.f32 	%f158, %f157, %f150, %f150;
	neg.f32 	%f159, %f158;
	selp.f32 	%f160, %f158, %f159, %p45;
	fma.rn.f32 	%f161, 0f3F6EE581, 0f3FD774EB, %f160;
	setp.gt.f32 	%p46, %f140, 0f3F0F5C29;
	selp.f32 	%f162, %f158, %f161, %p46;
	add.f32 	%f163, %f162, %f162;
	selp.f32 	%f164, %f163, %f162, %p45;
	mul.f32 	%f165, %f164, 0f42640000;
	mul.f32 	%f166, %f165, 0f40800000;
	cvt.rzi.s32.f32 	%r200, %f166;
	shl.b32 	%r201, %r200, 2;
	mov.u32 	%r202, _ZZ6anglesPVfS0_S0_S0_PViS2_S2_E2mn;
	add.s32 	%r203, %r202, %r201;
	atom.shared.add.u32 	%r204, [%r203], 1;
	add.s32 	%r246, %r246, 1;
	setp.ne.s32 	%p47, %r246, 100000;
	@%p47 bra 	$L__BB0_5;
$L__BB0_46:
	setp.ne.s32 	%p48, %r2, 0;
	bar.sync 	0;
	@%p48 bra 	$L__BB0_49;
	ld.param.u64 	%rd141, [_Z6anglesPVfS0_S0_S0_PViS2_S2__param_6];
	ld.param.u64 	%rd140, [_Z6anglesPVfS0_S0_S0_PViS2_S2__param_5];
	ld.param.u64 	%rd139, [_Z6anglesPVfS0_S0_S0_PViS2_S2__param_4];
	cvta.to.global.u64 	%rd29, %rd141;
	cvta.to.global.u64 	%rd30, %rd140;
	cvta.to.global.u64 	%rd31, %rd139;
	mul.lo.s32 	%r73, %r1, 720;
	mov.b32 	%r267, 0;
	mov.u32 	%r207, _ZZ6anglesPVfS0_S0_S0_PViS2_S2_E2mn;
	mov.u32 	%r211, _ZZ6anglesPVfS0_S0_S0_PViS2_S2_E1r;
$L__BB0_48:
	shl.b32 	%r206, %r267, 2;
	add.s32 	%r208, %r207, %r206;
	ld.shared.u32 	%r209, [%r208];
	add.s32 	%r210, %r267, %r73;
	mul.wide.u32 	%rd103, %r210, 4;
	add.s64 	%rd104, %rd31, %rd103;
	st.volatile.global.u32 	[%rd104], %r209;
	add.s32 	%r212, %r211, %r206;
	ld.shared.u32 	%r213, [%r212];
	add.s64 	%rd105, %rd30, %rd103;
	st.volatile.global.u32 	[%rd105], %r213;
	mov.u32 	%r214, _ZZ6anglesPVfS0_S0_S0_PViS2_S2_E1s;
	add.s32 	%r215, %r214, %r206;
	ld.shared.u32 	%r216, [%r215];
	add.s64 	%rd106, %rd29, %rd103;
	st.volatile.global.u32 	[%rd106], %r216;
	ld.shared.u32 	%r217, [%r208+4];
	add.s32 	%r218, %r210, 1;
	mul.wide.u32 	%rd107, %r218, 4;
	add.s64 	%rd108, %rd31, %rd107;
	st.volatile.global.u32 	[%rd108], %r217;
	ld.shared.u32 	%r219, [%r212+4];
	add.s64 	%rd109, %rd30, %rd107;
	st.volatile.global.u32 	[%rd109], %r219;
	ld.shared.u32 	%r220, [%r215+4];
	add.s64 	%rd110, %rd29, %rd107;
	st.volatile.global.u32 	[%rd110], %r220;
	ld.shared.u32 	%r221, [%r208+8];
	add.s32 	%r222, %r210, 2;
	mul.wide.u32 	%rd111, %r222, 4;
	add.s64 	%rd112, %rd31, %rd111;
	st.volatile.global.u32 	[%rd112], %r221;
	ld.shared.u32 	%r223, [%r212+8];
	add.s64 	%rd113, %rd30, %rd111;
	st.volatile.global.u32 	[%rd113], %r223;
	ld.shared.u32 	%r224, [%r215+8];
	add.s64 	%rd114, %rd29, %rd111;
	st.volatile.global.u32 	[%rd114], %r224;
	ld.shared.u32 	%r225, [%r208+12];
	add.s32 	%r226, %r210, 3;
	mul.wide.u32 	%rd115, %r226, 4;
	add.s64 	%rd116, %rd31, %rd115;
	st.volatile.global.u32 	[%rd116], %r225;
	ld.shared.u32 	%r227, [%r212+12];
	add.s64 	%rd117, %rd30, %rd115;
	st.volatile.global.u32 	[%rd117], %r227;
	ld.shared.u32 	%r228, [%r215+12];
	add.s64 	%rd118, %rd29, %rd115;
	st.volatile.global.u32 	[%rd118], %r228;
	ld.shared.u32 	%r229, [%r208+16];
	add.s32 	%r230, %r210, 4;
	mul.wide.u32 	%rd119, %r230, 4;
	add.s64 	%rd120, %rd31, %rd119;
	st.volatile.global.u32 	[%rd120], %r229;
	ld.shared.u32 	%r231, [%r212+16];
	add.s64 	%rd121, %rd30, %rd119;
	st.volatile.global.u32 	[%rd121], %r231;
	ld.shared.u32 	%r232, [%r215+16];
	add.s64 	%rd122, %rd29, %rd119;
	st.volatile.global.u32 	[%rd122], %r232;
	ld.shared.u32 	%r233, [%r208+20];
	add.s32 	%r234, %r210, 5;
	mul.wide.u32 	%rd123, %r234, 4;
	add.s64 	%rd124, %rd31, %rd123;
	st.volatile.global.u32 	[%rd124], %r233;
	ld.shared.u32 	%r235, [%r212+20];
	add.s64 	%rd125, %rd30, %rd123;
	st.volatile.global.u32 	[%rd125], %r235;
	ld.shared.u32 	%r236, [%r215+20];
	add.s64 	%rd126, %rd29, %rd123;
	st.volatile.global.u32 	[%rd126], %r236;
	ld.shared.u32 	%r237, [%r208+24];
	add.s32 	%r238, %r210, 6;
	mul.wide.u32 	%rd127, %r238, 4;
	add.s64 	%rd128, %rd31, %rd127;
	st.volatile.global.u32 	[%rd128], %r237;
	ld.shared.u32 	%r239, [%r212+24];
	add.s64 	%rd129, %rd30, %rd127;
	st.volatile.global.u32 	[%rd129], %r239;
	ld.shared.u32 	%r240, [%r215+24];
	add.s64 	%rd130, %rd29, %rd127;
	st.volatile.global.u32 	[%rd130], %r240;
	ld.shared.u32 	%r241, [%r208+28];
	add.s32 	%r242, %r210, 7;
	mul.wide.u32 	%rd131, %r242, 4;
	add.s64 	%rd132, %rd31, %rd131;
	st.volatile.global.u32 	[%rd132], %r241;
	ld.shared.u32 	%r243, [%r212+28];
	add.s64 	%rd133, %rd30, %rd131;
	st.volatile.global.u32 	[%rd133], %r243;
	ld.shared.u32 	%r244, [%r215+28];
	add.s64 	%rd134, %rd29, %rd131;
	st.volatile.global.u32 	[%rd134], %r244;
	add.s32 	%r267, %r267, 8;
	setp.ne.s32 	%p49, %r267, 720;
	@%p49 bra 	$L__BB0_48;
$L__BB0_49:
	ret;

}


// ===== COMPILED SASS (sm_100) =====

	.target	sm_100

	.elftype	@"ET_EXEC"


//--------------------- .note.nv.tkinfo           --------------------------
	.section	.note.nv.tkinfo,"",@"SHT_NOTE"
	.sectionflags	@"SHF_NOTE_NV_TKINFO"
	.tkinfo
        /*0018*/ 	.word	0x00000002
        /*0030*/ 	.string	""
        /*0030*/ 	.string	"ptxas"
        /*0030*/ 	.string	"Cuda compilation tools, release 13.0, V13.0.88"
        /*0030*/ 	.string	"Build cuda_13.0.r13.0/compiler.36424714_0"
        /*0030*/ 	.string	"-arch sm_100 -m 64 "



//--------------------- .note.nv.cuinfo           --------------------------
	.section	.note.nv.cuinfo,"",@"SHT_NOTE"
	.sectionflags	@"SHF_NOTE_NV_CUINFO"
        /*0018*/ 	.short	0x0002
        /*001a*/ 	.short	0x0064
        /*001c*/ 	.short	0x0082
	.zero		2


//--------------------- .nv.info                  --------------------------
	.section	.nv.info,"",@"SHT_CUDA_INFO"
	.align	4


	//----- nvinfo : EIATTR_REGCOUNT
	.align		4
        /*0000*/ 	.byte	0x04, 0x2f
        /*0002*/ 	.short	(.L_2 - .L_1)
	.align		4
.L_1:
        /*0004*/ 	.word	index@(_Z6anglesPVfS0_S0_S0_PViS2_S2_)
        /*0008*/ 	.word	0x00000022


	//----- nvinfo : EIATTR_FRAME_SIZE
	.align		4
.L_2:
        /*000c*/ 	.byte	0x04, 0x11
        /*000e*/ 	.short	(.L_4 - .L_3)
	.align		4
.L_3:
        /*0010*/ 	.word	index@(_Z6anglesPVfS0_S0_S0_PViS2_S2_)
        /*0014*/ 	.word	0x00000000


	//----- nvinfo : EIATTR_MIN_STACK_SIZE
	.align		4
.L_4:
        /*0018*/ 	.byte	0x04, 0x12
        /*001a*/ 	.short	(.L_6 - .L_5)
	.align		4
.L_5:
        /*001c*/ 	.word	index@(_Z6anglesPVfS0_S0_S0_PViS2_S2_)
        /*0020*/ 	.word	0x00000000
.L_6:


//--------------------- .nv.compat                --------------------------
	.section	.nv.compat,"",@"SHT_CUDA_COMPAT_INFO"
	.align	4
        /*0000*/ 	.byte	0x02, 0x09, 0x00, 0x00, 0x02, 0x02, 0x01, 0x00, 0x02, 0x05, 0x05, 0x00, 0x03, 0x07, 0x01, 0x01
        /*0010*/ 	.byte	0x02, 0x03, 0x00, 0x00, 0x02, 0x06, 0x01, 0x00, 0x04, 0x0b, 0x08, 0x00, 0x01, 0x00, 0x00, 0x00
        /*0020*/ 	.byte	0x00, 0x00, 0x00, 0x00


//--------------------- .nv.info._Z6anglesPVfS0_S0_S0_PViS2_S2_ --------------------------
	.section	.nv.info._Z6anglesPVfS0_S0_S0_PViS2_S2_,"",@"SHT_CUDA_INFO"
	.sectionflags	@""
	.align	4


	//----- nvinfo : EIATTR_CUDA_API_VERSION
	.align		4
        /*0000*/ 	.byte	0x04, 0x37
        /*0002*/ 	.short	(.L_8 - .L_7)
.L_7:
        /*0004*/ 	.word	0x00000082


	//----- nvinfo : EIATTR_KPARAM_INFO
	.align		4
.L_8:
        /*0008*/ 	.byte	0x04, 0x17
        /*000a*/ 	.short	(.L_10 - .L_9)
.L_9:
        /*000c*/ 	.word	0x00000000
        /*0010*/ 	.short	0x0006
        /*0012*/ 	.short	0x0030
        /*0014*/ 	.byte	0x00, 0xf5, 0x21, 0x00


	//----- nvinfo : EIATTR_KPARAM_INFO
	.align		4
.L_10:
        /*0018*/ 	.byte	0x04, 0x17
        /*001a*/ 	.short	(.L_12 - .L_11)
.L_11:
        /*001c*/ 	.word	0x00000000
        /*0020*/ 	.short	0x0005
        /*0022*/ 	.short	0x0028
        /*0024*/ 	.byte	0x00, 0xf5, 0x21, 0x00


	//----- nvinfo : EIATTR_KPARAM_INFO
	.align		4
.L_12:
        /*0028*/ 	.byte	0x04, 0x17
        /*002a*/ 	.short	(.L_14 - .L_13)
.L_13:
        /*002c*/ 	.word	0x00000000
        /*0030*/ 	.short	0x0004
        /*0032*/ 	.short	0x0020
        /*0034*/ 	.byte	0x00, 0xf5, 0x21, 0x00


	//----- nvinfo : EIATTR_KPARAM_INFO
	.align		4
.L_14:
        /*0038*/ 	.byte	0x04, 0x17
        /*003a*/ 	.short	(.L_16 - .L_15)
.L_15:
        /*003c*/ 	.word	0x00000000
        /*0040*/ 	.short	0x0003
        /*0042*/ 	.short	0x0018
        /*0044*/ 	.byte	0x00, 0xf5, 0x21, 0x00


	//----- nvinfo : EIATTR_KPARAM_INFO
	.align		4
.L_16:
        /*0048*/ 	.byte	0x04, 0x17
        /*004a*/ 	.short	(.L_18 - .L_17)
.L_17:
        /*004c*/ 	.word	0x00000000
        /*0050*/ 	.short	0x0002
        /*0052*/ 	.short	0x0010
        /*0054*/ 	.byte	0x00, 0xf5, 0x21, 0x00


	//----- nvinfo : EIATTR_KPARAM_INFO
	.align		4
.L_18:
        /*0058*/ 	.byte	0x04, 0x17
        /*005a*/ 	.short	(.L_20 - .L_19)
.L_19:
        /*005c*/ 	.word	0x00000000
        /*0060*/ 	.short	0x0001
        /*0062*/ 	.short	0x0008
        /*0064*/ 	.byte	0x00, 0xf5, 0x21, 0x00


	//----- nvinfo : EIATTR_KPARAM_INFO
	.align		4
.L_20:
        /*0068*/ 	.byte	0x04, 0x17
        /*006a*/ 	.short	(.L_22 - .L_21)
.L_21:
        /*006c*/ 	.word	0x00000000
        /*0070*/ 	.short	0x0000
        /*0072*/ 	.short	0x0000
        /*0074*/ 	.byte	0x00, 0xf5, 0x21, 0x00


	//----- nvinfo : EIATTR_SPARSE_MMA_MASK
	.align		4
.L_22:
        /*0078*/ 	.byte	0x03, 0x50
        /*007a*/ 	.short	0x0000


	//----- nvinfo : EIATTR_MAXREG_COUNT
	.align		4
        /*007c*/ 	.byte	0x03, 0x1b
        /*007e*/ 	.short	0x00ff


	//----- nvinfo : EIATTR_NUM_BARRIERS
	.align		4
        /*0080*/ 	.byte	0x02, 0x4c
        /*0082*/ 	.byte	0x01
	.zero		1


	//----- nvinfo : EIATTR_MERCURY_ISA_VERSION
	.align		4
        /*0084*/ 	.byte	0x03, 0x5f
        /*0086*/ 	.short	0x0101


	//----- nvinfo : EIATTR_VRC_CTA_INIT_COUNT
	.align		4
        /*0088*/ 	.byte	0x02, 0x4a
	.zero		1
	.zero		1


	//----- nvinfo : EIATTR_EXIT_INSTR_OFFSETS
	.align		4
        /*008c*/ 	.byte	0x04, 0x1c
        /*008e*/ 	.short	(.L_24 - .L_23)


	//   ....[0]....
.L_23:
        /*0090*/ 	.word	0x00002d30


	//   ....[1]....
        /*0094*/ 	.word	0x00003230


	//----- nvinfo : EIATTR_CRS_STACK_SIZE
	.align		4
.L_24:
        /*0098*/ 	.byte	0x04, 0x1e
        /*009a*/ 	.short	(.L_26 - .L_25)
.L_25:
        /*009c*/ 	.word	0x00000000


	//----- nvinfo : EIATTR_CBANK_PARAM_SIZE
	.align		4
.L_26:
        /*00a0*/ 	.byte	0x03, 0x19
        /*00a2*/ 	.short	0x0038


	//----- nvinfo : EIATTR_PARAM_CBANK
	.align		4
        /*00a4*/ 	.byte	0x04, 0x0a
        /*00a6*/ 	.short	(.L_28 - .L_27)
	.align		4
.L_27:
        /*00a8*/ 	.word	index@(.nv.constant0._Z6anglesPVfS0_S0_S0_PViS2_S2_)
        /*00ac*/ 	.short	0x0380
        /*00ae*/ 	.short	0x0038


	//----- nvinfo : EIATTR_SW_WAR
	.align		4
.L_28:
        /*00b0*/ 	.byte	0x04, 0x36
        /*00b2*/ 	.short	(.L_30 - .L_29)
.L_29:
        /*00b4*/ 	.word	0x00000008
.L_30:


//--------------------- .nv.callgraph             --------------------------
	.section	.nv.callgraph,"",@"SHT_CUDA_CALLGRAPH"
	.align	4
	.sectionentsize	8
	.align		4
        /*0000*/ 	.word	0x00000000
	.align		4
        /*0004*/ 	.word	0xffffffff
	.align		4
        /*0008*/ 	.word	0x00000000
	.align		4
        /*000c*/ 	.word	0xfffffffe
	.align		4
        /*0010*/ 	.word	0x00000000
	.align		4
        /*0014*/ 	.word	0xfffffffd
	.align		4
        /*0018*/ 	.word	0x00000000
	.align		4
        /*001c*/ 	.word	0xfffffffc


//--------------------- .nv.constant4             --------------------------
	.section	.nv.constant4,"a",@progbits
	.align	8
	.align		8
.nv.constant4:
        /*0000*/ 	.dword	__cudart_i2opi_f


//--------------------- .text._Z6anglesPVfS0_S0_S0_PViS2_S2_ --------------------------
	.section	.text._Z6anglesPVfS0_S0_S0_PViS2_S2_,"ax",@progbits
	.align	128
        .global         _Z6anglesPVfS0_S0_S0_PViS2_S2_
        .type           _Z6anglesPVfS0_S0_S0_PViS2_S2_,@function
        .size           _Z6anglesPVfS0_S0_S0_PViS2_S2_,(.L_x_29 - _Z6anglesPVfS0_S0_S0_PViS2_S2_)
        .other          _Z6anglesPVfS0_S0_S0_PViS2_S2_,@"STO_CUDA_ENTRY STV_DEFAULT"
_Z6anglesPVfS0_S0_S0_PViS2_S2_:
.text._Z6anglesPVfS0_S0_S0_PViS2_S2_:
[----:B------:R-:W-:Y:S01]  /*0000*/  LDC R1, c[0x0][0x37c] ;  /* 0x0000df00ff017b82 */ /* 0x000fe20000000800 */
[----:B------:R-:W0:Y:S01]  /*0010*/  S2R R3, SR_TID.X ;  /* 0x0000000000037919 */ /* 0x000e220000002100 */
[----:B------:R-:W1:Y:S01]  /*0020*/  LDCU UR4, c[0x0][0x360] ;  /* 0x00006c00ff0477ac */ /* 0x000e620008000800 */
[----:B------:R-:W-:Y:S01]  /*0030*/  BSSY.RECONVERGENT B0, `(.L_x_0) ;  /* 0x0000043000007945 */ /* 0x000fe20003800200 */
[----:B------:R-:W1:Y:S01]  /*0040*/  S2R R20, SR_CTAID.X ;  /* 0x0000000000147919 */ /* 0x000e620000002500 */
[----:B0-----:R-:W-:Y:S01]  /*0050*/  ISETP.NE.AND P0, PT, R3, RZ, PT ;  /* 0x000000ff0300720c */ /* 0x001fe20003f05270 */
[----:B-1----:R-:W-:-:S12]  /*0060*/  IMAD R3, R20, UR4, R3 ;  /* 0x0000000414037c24 */ /* 0x002fd8000f8e0203 */
[----:B------:R-:W-:Y:S05]  /*0070*/  @P0 BRA `(.L_x_1) ;  /* 0x0000000000f80947 */ /* 0x000fea0003800000 */
[----:B------:R-:W0:Y:S01]  /*0080*/  S2UR UR8, SR_CgaCtaId ;  /* 0x00000000000879c3 */ /* 0x000e220000008800 */
[----:B------:R-:W-:Y:S02]  /*0090*/  UMOV UR4, 0x400 ;  /* 0x0000040000047882 */ /* 0x000fe40000000000 */
[----:B------:R-:W-:Y:S02]  /*00a0*/  UIADD3 UR6, UPT, UPT, UR4, 0xb40, URZ ;  /* 0x00000b4004067890 */ /* 0x000fe4000fffe0ff */
[----:B------:R-:W-:Y:S02]  /*00b0*/  UIADD3 UR7, UPT, UPT, UR4, 0x1680, URZ ;  /* 0x0000168004077890 */ /* 0x000fe4000fffe0ff */
[----:B0-----:R-:W-:Y:S02]  /*00c0*/  ULEA UR5, UR8, UR4, 0x18 ;  /* 0x0000000408057291 */ /* 0x001fe4000f8ec0ff */
[----:B------:R-:W-:Y:S02]  /*00d0*/  ULEA UR6, UR8, UR6, 0x18 ;  /* 0x0000000608067291 */ /* 0x000fe4000f8ec0ff */
[----:B------:R-:W-:Y:S01]  /*00e0*/  ULEA UR7, UR8, UR7, 0x18 ;  /* 0x0000000708077291 */ /* 0x000fe2000f8ec0ff */
[----:B------:R-:W-:-:S11]  /*00f0*/  UMOV UR4, URZ ;  /* 0x000000ff00047c82 */ /* 0x000fd60008000000 */
.L_x_2:
[----:B------:R-:W-:Y:S02]  /*0100*/  ULEA UR8, UR4, UR5, 0x2 ;  /* 0x0000000504087291 */ /* 0x000fe4000f8e10ff */
[----:B------:R-:W-:Y:S02]  /*0110*/  ULEA UR9, UR4, UR6, 0x2 ;  /* 0x0000000604097291 */ /* 0x000fe4000f8e10ff */
[----:B------:R-:W-:Y:S02]  /*0120*/  ULEA UR10, UR4, UR7, 0x2 ;  /* 0x00000007040a7291 */ /* 0x000fe4000f8e10ff */
[----:B------:R-:W-:-:S03]  /*0130*/  UIADD3 UR4, UPT, UPT, UR4, 0x10, URZ ;  /* 0x0000001004047890 */ /* 0x000fc6000fffe0ff */
[----:B------:R-:W-:Y:S01]  /*0140*/  STS [UR8], RZ ;  /* 0x000000ffff007988 */ /* 0x000fe20008000808 */
[----:B------:R-:W-:-:S03]  /*0150*/  UISETP.NE.AND UP0, UPT, UR4, 0x2d0, UPT ;  /* 0x000002d00400788c */ /* 0x000fc6000bf05270 */
[----:B------:R-:W-:Y:S04]  /*0160*/  STS [UR9], RZ ;  /* 0x000000ffff007988 */ /* 0x000fe80008000809 */
[----:B------:R-:W-:Y:S04]  /*0170*/  STS [UR10], RZ ;  /* 0x000000ffff007988 */ /* 0x000fe8000800080a */
[----:B------:R-:W-:Y:S04]  /*0180*/  STS [UR8+0x4], RZ ;  /* 0x000004ffff007988 */ /* 0x000fe80008000808 */
        /* <DEDUP_REMOVED lines=43> */
[----:B------:R-:W-:Y:S01]  /*0440*/  STS [UR10+0x3c], RZ ;  /* 0x00003cffff007988 */ /* 0x000fe2000800080a */
[----:B------:R-:W-:Y:S05]  /*0450*/  BRA.U UP0, `(.L_x_2) ;  /* 0xfffffffd00287547 */ /* 0x000fea000b83ffff */
.L_x_1:
[----:B------:R-:W-:Y:S05]  /*0460*/  BSYNC.RECONVERGENT B0 ;  /* 0x0000000000007941 */ /* 0x000fea0003800200 */
.L_x_0:
[----:B------:R-:W-:Y:S01]  /*0470*/  BAR.SYNC.DEFER_BLOCKING 0x0 ;  /* 0x0000000000007b1d */ /* 0x000fe20000010000 */
[----:B------:R-:W-:-:S05]  /*0480*/  ISETP.GT.AND P0, PT, R3, 0x270f, PT ;  /* 0x0000270f0300780c */ /* 0x000fca0003f04270 */
[----:B------:R-:W0:Y:S01]  /*0490*/  LDCU.64 UR6, c[0x0][0x358] ;  /* 0x00006b00ff0677ac */ /* 0x000e220008000a00 */
[----:B------:R-:W-:Y:S07]  /*04a0*/  BSSY.RECONVERGENT B0, `(.L_x_3) ;  /* 0x0000285000007945 */ /* 0x000fee0003800200 */
[----:B------:R-:W-:Y:S05]  /*04b0*/  @P0 BRA `(.L_x_4) ;  /* 0x00000028000c0947 */ /* 0x000fea0003800000 */
[----:B------:R-:W1:Y:S01]  /*04c0*/  LDC.64 R10, c[0x0][0x388] ;  /* 0x0000e200ff0a7b82 */ /* 0x000e620000000a00 */
[----:B------:R-:W-:-:S07]  /*04d0*/  IMAD.MOV.U32 R0, RZ, RZ, RZ ;  /* 0x000000ffff007224 */ /* 0x000fce00078e00ff */
[----:B------:R-:W2:Y:S01]  /*04e0*/  LDC.64 R12, c[0x0][0x380] ;  /* 0x0000e000ff0c7b82 */ /* 0x000ea20000000a00 */
[----:B-1----:R-:W-:-:S04]  /*04f0*/  IMAD.WIDE R10, R3, 0x4, R10 ;  /* 0x00000004030a7825 */ /* 0x002fc800078e020a */
[----:B--2---:R-:W-:-:S07]  /*0500*/  IMAD.WIDE R12, R3, 0x4, R12 ;  /* 0x00000004030c7825 */ /* 0x004fce00078e020c */
.L_x_26:
[----:B01----:R-:W2:Y:S01]  /*0510*/  LDG.E.STRONG.SYS R8, desc[UR6][R10.64] ;  /* 0x000000060a087981 */ /* 0x003ea2000c1f5900 */
[----:B------:R-:W-:Y:S01]  /*0520*/  BSSY.RECONVERGENT B1, `(.L_x_5) ;  /* 0x000006a000017945 */ /* 0x000fe20003800200 */
[----:B--2---:R-:W-:-:S04]  /*0530*/  FMUL R8, R8, 0.00029074074700474739075 ;  /* 0x39986e9008087820 */ /* 0x004fc80000400000 */
[C---:B------:R-:W-:Y:S01]  /*0540*/  FMUL R16, R8.reuse, 0.63661974668502807617 ;  /* 0x3f22f98308107820 */ /* 0x040fe20000400000 */
[----:B------:R-:W-:-:S05]  /*0550*/  FSETP.GE.AND P0, PT, |R8|, 105615, PT ;  /* 0x47ce47800800780b */ /* 0x000fca0003f06200 */
[----:B------:R-:W0:Y:S02]  /*0560*/  F2I.NTZ R16, R16 ;  /* 0x0000001000107305 */ /* 0x000e240000203100 */
[----:B0-----:R-:W-:-:S05]  /*0570*/  I2FP.F32.S32 R19, R16 ;  /* 0x0000001000137245 */ /* 0x001fca0000201400 */
[----:B------:R-:W-:-:S04]  /*0580*/  FFMA R14, R19, -1.5707962512969970703, R8 ;  /* 0xbfc90fda130e7823 */ /* 0x000fc80000000008 */
[----:B------:R-:W-:-:S04]  /*0590*/  FFMA R14, R19, -7.5497894158615963534e-08, R14 ;  /* 0xb3a22168130e7823 */ /* 0x000fc8000000000e */
[----:B------:R-:W-:Y:S01]  /*05a0*/  FFMA R19, R19, -5.3903029534742383927e-15, R14 ;  /* 0xa7c234c513137823 */ /* 0x000fe2000000000e */
[----:B------:R-:W-:Y:S06]  /*05b0*/  @!P0 BRA `(.L_x_6) ;  /* 0x0000000400808947 */ /* 0x000fec0003800000 */
[----:B------:R-:W-:-:S13]  /*05c0*/  FSETP.NEU.AND P0, PT, |R8|, +INF , PT ;  /* 0x7f8000000800780b */ /* 0x000fda0003f0d200 */
[----:B------:R-:W-:Y:S01]  /*05d0*/  @!P0 FMUL R19, RZ, R8 ;  /* 0x00000008ff138220 */ /* 0x000fe20000400000 */
[----:B------:R-:W-:Y:S01]  /*05e0*/  @!P0 IMAD.MOV.U32 R16, RZ, RZ, RZ ;  /* 0x000000ffff108224 */ /* 0x000fe200078e00ff */
[----:B------:R-:W-:Y:S06]  /*05f0*/  @!P0 BRA `(.L_x_6) ;  /* 0x0000000400708947 */ /* 0x000fec0003800000 */
[----:B------:R-:W-:Y:S02]  /*0600*/  IMAD.SHL.U32 R14, R8, 0x100, RZ ;  /* 0x00000100080e7824 */ /* 0x000fe400078e00ff */
[----:B------:R-:W-:Y:S02]  /*0610*/  HFMA2 R18, -RZ, RZ, 0, 0 ;  /* 0x00000000ff127431 */ /* 0x000fe400000001ff */
[----:B------:R-:W-:Y:S01]  /*0620*/  IMAD.MOV.U32 R9, RZ, RZ, RZ ;  /* 0x000000ffff097224 */ /* 0x000fe200078e00ff */
[----:B------:R-:W0:Y:S01]  /*0630*/  LDCU.64 UR8, c[0x4][URZ] ;  /* 0x01000000ff0877ac */ /* 0x000e220008000a00 */
[----:B------:R-:W-:Y:S01]  /*0640*/  LOP3.LUT R19, R14, 0x80000000, RZ, 0xfc, !PT ;  /* 0x800000000e137812 */ /* 0x000fe200078efcff */
[----:B------:R-:W-:Y:S01]  /*0650*/  UMOV UR5, URZ ;  /* 0x000000ff00057c82 */ /* 0x000fe20008000000 */
[----:B------:R-:W-:-:S05]  /*0660*/  UMOV UR4, URZ ;  /* 0x000000ff00047c82 */ /* 0x000fca0008000000 */
.L_x_7:
[----:B0-----:R-:W-:Y:S02]  /*0670*/  IMAD.U32 R16, RZ, RZ, UR8 ;  /* 0x00000008ff107e24 */ /* 0x001fe4000f8e00ff */
[----:B------:R-:W-:-:S05]  /*0680*/  IMAD.U32 R17, RZ, RZ, UR9 ;  /* 0x00000009ff117e24 */ /* 0x000fca000f8e00ff */
[----:B------:R-:W2:Y:S01]  /*0690*/  LDG.E.CONSTANT R14, desc[UR6][R16.64] ;  /* 0x00000006100e7981 */ /* 0x000ea2000c1e9900 */
[----:B------:R-:W-:Y:S01]  /*06a0*/  UIADD3 UR4, UPT, UPT, UR4, 0x1, URZ ;  /* 0x0000000104047890 */ /* 0x000fe2000fffe0ff */
[C---:B------:R-:W-:Y:S01]  /*06b0*/  ISETP.EQ.AND P0, PT, R18.reuse, RZ, PT ;  /* 0x000000ff1200720c */ /* 0x040fe20003f02270 */
[----:B------:R-:W-:Y:S01]  /*06c0*/  UIADD3 UR8, UP1, UPT, UR8, 0x4, URZ ;  /* 0x0000000408087890 */ /* 0x000fe2000ff3e0ff */
[C---:B------:R-:W-:Y:S01]  /*06d0*/  ISETP.EQ.AND P1, PT, R18.reuse, 0x4, PT ;  /* 0x000000041200780c */ /* 0x040fe20003f22270 */
[----:B------:R-:W-:Y:S01]  /*06e0*/  UISETP.NE.AND UP0, UPT, UR4, 0x6, UPT ;  /* 0x000000060400788c */ /* 0x000fe2000bf05270 */
[C---:B------:R-:W-:Y:S01]  /*06f0*/  ISETP.EQ.AND P2, PT, R18.reuse, 0x8, PT ;  /* 0x000000081200780c */ /* 0x040fe20003f42270 */
[----:B------:R-:W-:Y:S01]  /*0700*/  UIADD3.X UR9, UPT, UPT, URZ, UR9, URZ, UP1, !UPT ;  /* 0x00000009ff097290 */ /* 0x000fe20008ffe4ff */
[C---:B------:R-:W-:Y:S02]  /*0710*/  ISETP.EQ.AND P3, PT, R18.reuse, 0xc, PT ;  /* 0x0000000c1200780c */ /* 0x040fe40003f62270 */
[----:B------:R-:W-:-:S02]  /*0720*/  ISETP.EQ.AND P4, PT, R18, 0x10, PT ;  /* 0x000000101200780c */ /* 0x000fc40003f82270 */
[C---:B------:R-:W-:Y:S01]  /*0730*/  ISETP.EQ.AND P5, PT, R18.reuse, 0x14, PT ;  /* 0x000000141200780c */ /* 0x040fe20003fa2270 */
[----:B------:R-:W-:Y:S02]  /*0740*/  VIADD R18, R18, 0x4 ;  /* 0x0000000412127836 */ /* 0x000fe40000000000 */
[----:B--2---:R-:W-:-:S03]  /*0750*/  IMAD.WIDE.U32 R14, R14, R19, RZ ;  /* 0x000000130e0e7225 */ /* 0x004fc600078e00ff */
[----:B------:R-:W-:-:S04]  /*0760*/  IADD3 R14, P6, PT, R14, R9, RZ ;  /* 0x000000090e0e7210 */ /* 0x000fc80007fde0ff */
[----:B------:R-:W-:Y:S01]  /*0770*/  IADD3.X R9, PT, PT, R15, UR5, RZ, P6, !PT ;  /* 0x000000050f097c10 */ /* 0x000fe2000b7fe4ff */
[--C-:B------:R-:W-:Y:S01]  /*0780*/  @P0 IMAD.MOV.U32 R2, RZ, RZ, R14.reuse ;  /* 0x000000ffff020224 */ /* 0x100fe200078e000e */
[----:B------:R-:W-:Y:S01]  /*0790*/  @P2 MOV R4, R14 ;  /* 0x0000000e00042202 */ /* 0x000fe20000000f00 */
[--C-:B------:R-:W-:Y:S02]  /*07a0*/  @P1 IMAD.MOV.U32 R3, RZ, RZ, R14.reuse ;  /* 0x000000ffff031224 */ /* 0x100fe400078e000e */
[--C-:B------:R-:W-:Y:S02]  /*07b0*/  @P3 IMAD.MOV.U32 R5, RZ, RZ, R14.reuse ;  /* 0x000000ffff053224 */ /* 0x100fe400078e000e */
[--C-:B------:R-:W-:Y:S02]  /*07c0*/  @P4 IMAD.MOV.U32 R6, RZ, RZ, R14.reuse ;  /* 0x000000ffff064224 */ /* 0x100fe400078e000e */
[----:B------:R-:W-:Y:S01]  /*07d0*/  @P5 IMAD.MOV.U32 R7, RZ, RZ, R14 ;  /* 0x000000ffff075224 */ /* 0x000fe200078e000e */
[----:B------:R-:W-:Y:S06]  /*07e0*/  BRA.U UP0, `(.L_x_7) ;  /* 0xfffffffd00a07547 */ /* 0x000fec000b83ffff */
[----:B------:R-:W-:Y:S01]  /*07f0*/  SHF.R.U32.HI R14, RZ, 0x17, R8 ;  /* 0x00000017ff0e7819 */ /* 0x000fe20000011608 */
[----:B------:R-:W-:Y:S03]  /*0800*/  BSSY.RECONVERGENT B2, `(.L_x_8) ;  /* 0x0000029000027945 */ /* 0x000fe60003800200 */
[C---:B------:R-:W-:Y:S02]  /*0810*/  LOP3.LUT R15, R14.reuse, 0xe0, RZ, 0xc0, !PT ;  /* 0x000000e00e0f7812 */ /* 0x040fe400078ec0ff */
[----:B------:R-:W-:Y:S02]  /*0820*/  LOP3.LUT P6, RZ, R14, 0x1f, RZ, 0xc0, !PT ;  /* 0x0000001f0eff7812 */ /* 0x000fe400078cc0ff */
[----:B------:R-:W-:-:S04]  /*0830*/  IADD3 R15, PT, PT, R15, -0x80, RZ ;  /* 0xffffff800f0f7810 */ /* 0x000fc80007ffe0ff */
[----:B------:R-:W-:-:S05]  /*0840*/  SHF.R.U32.HI R15, RZ, 0x5, R15 ;  /* 0x00000005ff0f7819 */ /* 0x000fca000001160f */
[----:B------:R-:W-:-:S05]  /*0850*/  IMAD.U32 R19, R15, -0x4, RZ ;  /* 0xfffffffc0f137824 */ /* 0x000fca00078e00ff */
[C---:B------:R-:W-:Y:S02]  /*0860*/  ISETP.EQ.AND P3, PT, R19.reuse, -0x18, PT ;  /* 0xffffffe81300780c */ /* 0x040fe40003f62270 */
[C---:B------:R-:W-:Y:S02]  /*0870*/  ISETP.EQ.AND P4, PT, R19.reuse, -0x14, PT ;  /* 0xffffffec1300780c */ /* 0x040fe40003f82270 */
[C---:B------:R-:W-:Y:S02]  /*0880*/  ISETP.EQ.AND P2, PT, R19.reuse, -0x10, PT ;  /* 0xfffffff01300780c */ /* 0x040fe40003f42270 */
[C---:B------:R-:W-:Y:S02]  /*0890*/  ISETP.EQ.AND P1, PT, R19.reuse, -0xc, PT ;  /* 0xfffffff41300780c */ /* 0x040fe40003f22270 */
[C---:B------:R-:W-:Y:S02]  /*08a0*/  ISETP.EQ.AND P0, PT, R19.reuse, -0x8, PT ;  /* 0xfffffff81300780c */ /* 0x040fe40003f02270 */
[----:B------:R-:W-:-:S03]  /*08b0*/  ISETP.EQ.AND P5, PT, R19, RZ, PT ;  /* 0x000000ff1300720c */ /* 0x000fc60003fa2270 */
[--C-:B------:R-:W-:Y:S01]  /*08c0*/  @P3 IMAD.MOV.U32 R16, RZ, RZ, R2.reuse ;  /* 0x000000ffff103224 */ /* 0x100fe200078e0002 */
[C---:B------:R-:W-:Y:S01]  /*08d0*/  ISETP.EQ.AND P3, PT, R19.reuse, -0x4, PT ;  /* 0xfffffffc1300780c */ /* 0x040fe20003f62270 */
[----:B------:R-:W-:Y:S02]  /*08e0*/  @P4 IMAD.MOV.U32 R15, RZ, RZ, R2 ;  /* 0x000000ffff0f4224 */ /* 0x000fe400078e0002 */
[----:B------:R-:W-:Y:S01]  /*08f0*/  @P4 IMAD.MOV.U32 R16, RZ, RZ, R3 ;  /* 0x000000ffff104224 */ /* 0x000fe200078e0003 */
[----:B------:R-:W-:Y:S01]  /*0900*/  ISETP.EQ.AND P4, PT, R19, 0x4, PT ;  /* 0x000000041300780c */ /* 0x000fe20003f82270 */
[--C-:B------:R-:W-:Y:S01]  /*0910*/  @P2 IMAD.MOV.U32 R16, RZ, RZ, R4.reuse ;  /* 0x000000ffff102224 */ /* 0x100fe200078e0004 */
[----:B------:R-:W-:Y:S01]  /*0920*/  @P2 MOV R15, R3 ;  /* 0x00000003000f2202 */ /* 0x000fe20000000f00 */
[----:B------:R-:W-:Y:S02]  /*0930*/  @P1 IMAD.MOV.U32 R15, RZ, RZ, R4 ;  /* 0x000000ffff0f1224 */ /* 0x000fe400078e0004 */
[----:B------:R-:W-:-:S02]  /*0940*/  @P0 IMAD.MOV.U32 R15, RZ, RZ, R5 ;  /* 0x000000ffff0f0224 */ /* 0x000fc400078e0005 */
[----:B------:R-:W-:Y:S01]  /*0950*/  @P1 IMAD.MOV.U32 R16, RZ, RZ, R5 ;  /* 0x000000ffff101224 */ /* 0x000fe200078e0005 */
[----:B------:R-:W-:Y:S01]  /*0960*/  @P0 MOV R16, R6 ;  /* 0x0000000600100202 */ /* 0x000fe20000000f00 */
[----:B------:R-:W-:Y:S02]  /*0970*/  @P3 IMAD.MOV.U32 R15, RZ, RZ, R6 ;  /* 0x000000ffff0f3224 */ /* 0x000fe400078e0006 */
[--C-:B------:R-:W-:Y:S02]  /*0980*/  @P5 IMAD.MOV.U32 R15, RZ, RZ, R7.reuse ;  /* 0x000000ffff0f5224 */ /* 0x100fe400078e0007 */
[----:B------:R-:W-:Y:S01]  /*0990*/  @P4 MOV R15, R9 ;  /* 0x00000009000f4202 */ /* 0x000fe20000000f00 */
[----:B------:R-:W-:Y:S02]  /*09a0*/  @P3 IMAD.MOV.U32 R16, RZ, RZ, R7 ;  /* 0x000000ffff103224 */ /* 0x000fe400078e0007 */
[----:B------:R-:W-:Y:S02]  /*09b0*/  @P5 IMAD.MOV.U32 R16, RZ, RZ, R9 ;  /* 0x000000ffff105224 */ /* 0x000fe400078e0009 */
[----:B------:R-:W-:Y:S01]  /*09c0*/  IMAD.MOV.U32 R17, RZ, RZ, R15 ;  /* 0x000000ffff117224 */ /* 0x000fe200078e000f */
[----:B------:R-:W-:Y:S06]  /*09d0*/  @!P6 BRA `(.L_x_9) ;  /* 0x00000000002ce947 */ /* 0x000fec0003800000 */
[----:B------:R-:W-:Y:S01]  /*09e0*/  @P2 IMAD.MOV.U32 R18, RZ, RZ, R2 ;  /* 0x000000ffff122224 */ /* 0x000fe200078e0002 */
[----:B------:R-:W-:Y:S01]  /*09f0*/  LOP3.LUT R15, R14, 0x1f, RZ, 0xc0, !PT ;  /* 0x0000001f0e0f7812 */ /* 0x000fe200078ec0ff */
[----:B------:R-:W-:Y:S02]  /*0a00*/  @P1 IMAD.MOV.U32 R18, RZ, RZ, R3 ;  /* 0x000000ffff121224 */ /* 0x000fe400078e0003 */
[----:B------:R-:W-:Y:S01]  /*0a10*/  @P0 IMAD.MOV.U32 R18, RZ, RZ, R4 ;  /* 0x000000ffff120224 */ /* 0x000fe200078e0004 */
[----:B------:R-:W-:Y:S02]  /*0a20*/  ISETP.EQ.AND P0, PT, R19, 0x8, PT ;  /* 0x000000081300780c */ /* 0x000fe40003f02270 */
[----:B------:R-:W-:Y:S01]  /*0a30*/  @P3 MOV R18, R5 ;  /* 0x0000000500123202 */ /* 0x000fe20000000f00 */
[----:B------:R-:W-:Y:S01]  /*0a40*/  @P5 IMAD.MOV.U32 R18, RZ, RZ, R6 ;  /* 0x000000ffff125224 */ /* 0x000fe200078e0006 */
[----:B------:R-:W-:Y:S01]  /*0a50*/  SHF.L.W.U32.HI R16, R17, R15, R16 ;  /* 0x0000000f11107219 */ /* 0x000fe20000010e10 */
[----:B------:R-:W-:-:S08]  /*0a60*/  @P4 IMAD.MOV.U32 R18, RZ, RZ, R7 ;  /* 0x000000ffff124224 */ /* 0x000fd000078e0007 */
[----:B------:R-:W-:-:S05]  /*0a70*/  @P0 IMAD.MOV.U32 R18, RZ, RZ, R9 ;  /* 0x000000ffff120224 */ /* 0x000fca00078e0009 */
[----:B------:R-:W-:-:S07]  /*0a80*/  SHF.L.W.U32.HI R17, R18, R15, R17 ;  /* 0x0000000f12117219 */ /* 0x000fce0000010e11 */
.L_x_9:
[----:B------:R-:W-:Y:S05]  /*0a90*/  BSYNC.RECONVERGENT B2 ;  /* 0x0000000000027941 */ /* 0x000fea0003800200 */
.L_x_8:
[C---:B------:R-:W-:Y:S01]  /*0aa0*/  SHF.L.W.U32.HI R9, R17.reuse, 0x2, R16 ;  /* 0x0000000211097819 */ /* 0x040fe20000010e10 */
[----:B------:R-:W-:Y:S01]  /*0ab0*/  IMAD.SHL.U32 R14, R17, 0x4, RZ ;  /* 0x00000004110e7824 */ /* 0x000fe200078e00ff */
[----:B------:R-:W-:Y:S01]  /*0ac0*/  UMOV UR4, 0x54442d19 ;  /* 0x54442d1900047882 */ /* 0x000fe20000000000 */
[----:B------:R-:W-:Y:S01]  /*0ad0*/  UMOV UR5, 0x3bf921fb ;  /* 0x3bf921fb00057882 */ /* 0x000fe20000000000 */
[----:B------:R-:W-:Y:S02]  /*0ae0*/  SHF.R.S32.HI R15, RZ, 0x1f, R9 ;  /* 0x0000001fff0f7819 */ /* 0x000fe40000011409 */
[----:B------:R-:W-:Y:S02]  /*0af0*/  ISETP.GE.AND P0, PT, R8, RZ, PT ;  /* 0x000000ff0800720c */ /* 0x000fe40003f06270 */
[C---:B------:R-:W-:Y:S02]  /*0b00*/  LOP3.LUT R14, R15.reuse, R14, RZ, 0x3c, !PT ;  /* 0x0000000e0f0e7212 */ /* 0x040fe400078e3cff */
[----:B------:R-:W-:-:S02]  /*0b10*/  LOP3.LUT R15, R15, R9, RZ, 0x3c, !PT ;  /* 0x000000090f0f7212 */ /* 0x000fc400078e3cff */
[----:B------:R-:W-:Y:S02]  /*0b20*/  SHF.R.U32.HI R16, RZ, 0x1e, R16 ;  /* 0x0000001eff107819 */ /* 0x000fe40000011610 */
[C---:B------:R-:W-:Y:S02]  /*0b30*/  LOP3.LUT R8, R9.reuse, R8, RZ, 0x3c, !PT ;  /* 0x0000000809087212 */ /* 0x040fe400078e3cff */
[----:B------:R-:W0:Y:S01]  /*0b40*/  I2F.F64.S64 R14, R14 ;  /* 0x0000000e000e7312 */ /* 0x000e220000301c00 */
[----:B------:R-:W-:Y:S02]  /*0b50*/  LEA.HI R16, R9, R16, RZ, 0x1 ;  /* 0x0000001009107211 */ /* 0x000fe400078f08ff */
[----:B------:R-:W-:Y:S02]  /*0b60*/  ISETP.GE.AND P1, PT, R8, RZ, PT ;  /* 0x000000ff0800720c */ /* 0x000fe40003f26270 */
[----:B------:R-:W-:-:S05]  /*0b70*/  IADD3 R8, PT, PT, -R16, RZ, RZ ;  /* 0x000000ff10087210 */ /* 0x000fca0007ffe1ff */
[----:B------:R-:W-:Y:S01]  /*0b80*/  @!P0 IMAD.MOV.U32 R16, RZ, RZ, R8 ;  /* 0x000000ffff108224 */ /* 0x000fe200078e0008 */
[----:B0-----:R-:W-:-:S10]  /*0b90*/  DMUL R22, R14, UR4 ;  /* 0x000000040e167c28 */ /* 0x001fd40008000000 */
[----:B------:R-:W0:Y:S02]  /*0ba0*/  F2F.F32.F64 R22, R22 ;  /* 0x0000001600167310 */ /* 0x000e240000301000 */
[----:B0-----:R-:W-:-:S07]  /*0bb0*/  FSEL R19, -R22, R22, !P1 ;  /* 0x0000001616137208 */ /* 0x001fce0004800100 */
.L_x_6:
[----:B------:R-:W-:Y:S05]  /*0bc0*/  BSYNC.RECONVERGENT B1 ;  /* 0x0000000000017941 */ /* 0x000fea0003800200 */
.L_x_5:
[----:B------:R-:W0:Y:S02]  /*0bd0*/  LDC.64 R14, c[0x0][0x398] ;  /* 0x0000e600ff0e7b82 */ /* 0x000e240000000a00 */
[----:B0-----:R-:W-:-:S05]  /*0be0*/  IMAD.WIDE.U32 R14, R0, 0x4, R14 ;  /* 0x00000004000e7825 */ /* 0x001fca00078e000e */
[----:B------:R-:W2:Y:S01]  /*0bf0*/  LDG.E.STRONG.SYS R18, desc[UR6][R14.64] ;  /* 0x000000060e127981 */ /* 0x000ea2000c1f5900 */
[C---:B------:R-:W-:Y:S01]  /*0c00*/  LOP3.LUT R8, R16.reuse, 0x1, RZ, 0xc0, !PT ;  /* 0x0000000110087812 */ /* 0x040fe200078ec0ff */
[----:B------:R-:W-:Y:S02]  /*0c10*/  IMAD.MOV.U32 R9, RZ, RZ, 0x37cbac00 ;  /* 0x37cbac00ff097424 */ /* 0x000fe400078e00ff */
[C---:B------:R-:W-:Y:S01]  /*0c20*/  FMUL R22, R19.reuse, R19 ;  /* 0x0000001313167220 */ /* 0x040fe20000400000 */
[----:B------:R-:W-:Y:S02]  /*0c30*/  LOP3.LUT P1, RZ, R16, 0x2, RZ, 0xc0, !PT ;  /* 0x0000000210ff7812 */ /* 0x000fe4000782c0ff */
[----:B------:R-:W-:Y:S01]  /*0c40*/  ISETP.NE.U32.AND P0, PT, R8, 0x1, PT ;  /* 0x000000010800780c */ /* 0x000fe20003f05070 */
[----:B------:R-:W-:Y:S01]  /*0c50*/  FFMA R9, R22, R9, -0.0013887860113754868507 ;  /* 0xbab607ed16097423 */ /* 0x000fe20000000009 */
[----:B------:R-:W-:Y:S02]  /*0c60*/  IMAD.MOV.U32 R8, RZ, RZ, 0x3d2aaabb ;  /* 0x3d2aaabbff087424 */ /* 0x000fe400078e00ff */
[----:B------:R-:W-:-:S02]  /*0c70*/  FSEL R19, R19, 1, P0 ;  /* 0x3f80000013137808 */ /* 0x000fc40000000000 */
[----:B------:R-:W-:Y:S02]  /*0c80*/  FSEL R17, R9, -0.00019574658654164522886, !P0 ;  /* 0xb94d415309117808 */ /* 0x000fe40004000000 */
[----:B------:R-:W-:Y:S02]  /*0c90*/  FSEL R23, R8, 0.0083327032625675201416, !P0 ;  /* 0x3c0885e408177808 */ /* 0x000fe40004000000 */
[----:B------:R-:W-:-:S03]  /*0ca0*/  MOV R9, 0x3effffff ;  /* 0x3effffff00097802 */ /* 0x000fc60000000f00 */
[----:B------:R-:W-:Y:S01]  /*0cb0*/  FFMA R17, R22, R17, R23 ;  /* 0x0000001116117223 */ /* 0x000fe20000000017 */
[----:B------:R-:W-:-:S05]  /*0cc0*/  FSEL R23, -R9, -0.16666662693023681641, !P0 ;  /* 0xbe2aaaa809177808 */ /* 0x000fca0004000100 */
[C---:B------:R-:W-:Y:S01]  /*0cd0*/  FFMA R17, R22.reuse, R17, R23 ;  /* 0x0000001116117223 */ /* 0x040fe20000000017 */
[----:B------:R-:W-:-:S04]  /*0ce0*/  FFMA R22, R22, R19, RZ ;  /* 0x0000001316167223 */ /* 0x000fc800000000ff */
[----:B------:R-:W-:-:S04]  /*0cf0*/  FFMA R19, R22, R17, R19 ;  /* 0x0000001116137223 */ /* 0x000fc80000000013 */
[----:B------:R-:W-:Y:S01]  /*0d00*/  @P1 FADD R19, RZ, -R19 ;  /* 0x80000013ff131221 */ /* 0x000fe20000000000 */
        /* <DEDUP_REMOVED lines=15> */
[----:B------:R-:W-:Y:S02]  /*0e00*/  IMAD.MOV.U32 R21, RZ, RZ, RZ ;  /* 0x000000ffff157224 */ /* 0x000fe400078e00ff */
[----:B------:R-:W-:Y:S01]  /*0e10*/  IMAD.MOV.U32 R23, RZ, RZ, RZ ;  /* 0x000000ffff177224 */ /* 0x000fe200078e00ff */
[----:B------:R-:W-:-:S07]  /*0e20*/  LOP3.LUT R22, R22, 0x80000000, RZ, 0xfc, !PT ;  /* 0x8000000016167812 */ /* 0x000fce00078efcff */
.L_x_11:
[----:B------:R-:W0:Y:S02]  /*0e30*/  LDC.64 R16, c[0x4][RZ] ;  /* 0x01000000ff107b82 */ /* 0x000e240000000a00 */
[----:B0-----:R-:W-:-:S06]  /*0e40*/  IMAD.WIDE.U32 R16, R23, 0x4, R16 ;  /* 0x0000000417107825 */ /* 0x001fcc00078e0010 */
[----:B------:R-:W2:Y:S01]  /*0e50*/  LDG.E.CONSTANT R17, desc[UR6][R16.64] ;  /* 0x0000000610117981 */ /* 0x000ea2000c1e9900 */
[C---:B------:R-:W-:Y:S02]  /*0e60*/  IMAD.SHL.U32 R24, R23.reuse, 0x4, RZ ;  /* 0x0000000417187824 */ /* 0x040fe400078e00ff */
[----:B------:R-:W-:-:S03]  /*0e70*/  VIADD R23, R23, 0x1 ;  /* 0x0000000117177836 */ /* 0x000fc60000000000 */
[C---:B------:R-:W-:Y:S02]  /*0e80*/  ISETP.EQ.AND P0, PT, R24.reuse, RZ, PT ;  /* 0x000000ff1800720c */ /* 0x040fe40003f02270 */
[C---:B------:R-:W-:Y:S02]  /*0e90*/  ISETP.EQ.AND P5, PT, R24.reuse, 0x4, PT ;  /* 0x000000041800780c */ /* 0x040fe40003fa2270 */
[C---:B------:R-:W-:Y:S02]  /*0ea0*/  ISETP.EQ.AND P4, PT, R24.reuse, 0x8, PT ;  /* 0x000000081800780c */ /* 0x040fe40003f82270 */
[C---:B------:R-:W-:Y:S02]  /*0eb0*/  ISETP.EQ.AND P3, PT, R24.reuse, 0xc, PT ;  /* 0x0000000c1800780c */ /* 0x040fe40003f62270 */
[C---:B------:R-:W-:Y:S02]  /*0ec0*/  ISETP.EQ.AND P2, PT, R24.reuse, 0x10, PT ;  /* 0x000000101800780c */ /* 0x040fe40003f42270 */
[----:B------:R-:W-:Y:S01]  /*0ed0*/  ISETP.EQ.AND P1, PT, R24, 0x14, PT ;  /* 0x000000141800780c */ /* 0x000fe20003f22270 */
[----:B--2---:R-:W-:-:S03]  /*0ee0*/  IMAD.WIDE.U32 R16, R17, R22, RZ ;  /* 0x0000001611107225 */ /* 0x004fc600078e00ff */
[----:B------:R-:W-:-:S04]  /*0ef0*/  IADD3 R24, P6, PT, R16, R21, RZ ;  /* 0x0000001510187210 */ /* 0x000fc80007fde0ff */
[----:B------:R-:W-:Y:S01]  /*0f00*/  IADD3.X R21, PT, PT, R17, R25, RZ, P6, !PT ;  /* 0x0000001911157210 */ /* 0x000fe200037fe4ff */
[--C-:B------:R-:W-:Y:S01]  /*0f10*/  @P0 IMAD.MOV.U32 R2, RZ, RZ, R24.reuse ;  /* 0x000000ffff020224 */ /* 0x100fe200078e0018 */
[----:B------:R-:W-:Y:S01]  /*0f20*/  ISETP.NE.AND P6, PT, R23, 0x6, PT ;  /* 0x000000061700780c */ /* 0x000fe20003fc5270 */
[--C-:B------:R-:W-:Y:S01]  /*0f30*/  @P5 IMAD.MOV.U32 R3, RZ, RZ, R24.reuse ;  /* 0x000000ffff035224 */ /* 0x100fe200078e0018 */
[----:B------:R-:W-:Y:S01]  /*0f40*/  @P3 MOV R5, R24 ;  /* 0x0000001800053202 */ /* 0x000fe20000000f00 */
[--C-:B------:R-:W-:Y:S02]  /*0f50*/  @P4 IMAD.MOV.U32 R4, RZ, RZ, R24.reuse ;  /* 0x000000ffff044224 */ /* 0x100fe400078e0018 */
[--C-:B------:R-:W-:Y:S02]  /*0f60*/  @P2 IMAD.MOV.U32 R6, RZ, RZ, R24.reuse ;  /* 0x000000ffff062224 */ /* 0x100fe400078e0018 */
[----:B------:R-:W-:-:S06]  /*0f70*/  @P1 IMAD.MOV.U32 R7, RZ, RZ, R24 ;  /* 0x000000ffff071224 */ /* 0x000fcc00078e0018 */
[----:B------:R-:W-:Y:S05]  /*0f80*/  @P6 BRA `(.L_x_11) ;  /* 0xfffffffc00a86947 */ /* 0x000fea000383ffff */
[----:B------:R-:W-:-:S04]  /*0f90*/  SHF.R.U32.HI R16, RZ, 0x17, R18 ;  /* 0x00000017ff107819 */ /* 0x000fc80000011612 */
[C---:B------:R-:W-:Y:S02]  /*0fa0*/  LOP3.LUT R17, R16.reuse, 0xe0, RZ, 0xc0, !PT ;  /* 0x000000e010117812 */ /* 0x040fe400078ec0ff */
[----:B------:R-:W-:-:S03]  /*0fb0*/  LOP3.LUT P6, RZ, R16, 0x1f, RZ, 0xc0, !PT ;  /* 0x0000001f10ff7812 */ /* 0x000fc600078cc0ff */
[----:B------:R-:W-:-:S05]  /*0fc0*/  VIADD R17, R17, 0xffffff80 ;  /* 0xffffff8011117836 */ /* 0x000fca0000000000 */
[----:B------:R-:W-:-:S04]  /*0fd0*/  SHF.R.U32.HI R17, RZ, 0x5, R17 ;  /* 0x00000005ff117819 */ /* 0x000fc80000011611 */
[----:B------:R-:W-:-:S04]  /*0fe0*/  LEA R23, -R17, RZ, 0x2 ;  /* 0x000000ff11177211 */ /* 0x000fc800078e11ff */
        /* <DEDUP_REMOVED lines=13> */
[----:B------:R-:W-:Y:S01]  /*10c0*/  @P1 IMAD.MOV.U32 R17, RZ, RZ, R4 ;  /* 0x000000ffff111224 */ /* 0x000fe200078e0004 */
[----:B------:R-:W-:Y:S01]  /*10d0*/  @P0 MOV R17, R5 ;  /* 0x0000000500110202 */ /* 0x000fe20000000f00 */
[----:B------:R-:W-:-:S02]  /*10e0*/  @P1 IMAD.MOV.U32 R22, RZ, RZ, R5 ;  /* 0x000000ffff161224 */ /* 0x000fc400078e0005 */
[--C-:B------:R-:W-:Y:S02]  /*10f0*/  @P0 IMAD.MOV.U32 R22, RZ, RZ, R6.reuse ;  /* 0x000000ffff160224 */ /* 0x100fe400078e0006 */
[----:B------:R-:W-:Y:S01]  /*1100*/  @P3 IMAD.MOV.U32 R17, RZ, RZ, R6 ;  /* 0x000000ffff113224 */ /* 0x000fe200078e0006 */
[----:B------:R-:W-:Y:S01]  /*1110*/  @P5 MOV R17, R7 ;  /* 0x0000000700115202 */ /* 0x000fe20000000f00 */
[----:B------:R-:W-:Y:S02]  /*1120*/  @P3 IMAD.MOV.U32 R22, RZ, RZ, R7 ;  /* 0x000000ffff163224 */ /* 0x000fe400078e0007 */
[--C-:B------:R-:W-:Y:S02]  /*1130*/  @P5 IMAD.MOV.U32 R22, RZ, RZ, R21.reuse ;  /* 0x000000ffff165224 */ /* 0x100fe400078e0015 */
[----:B------:R-:W-:Y:S01]  /*1140*/  @P4 IMAD.MOV.U32 R17, RZ, RZ, R21 ;  /* 0x000000ffff114224 */ /* 0x000fe200078e0015 */
[----:B------:R-:W-:Y:S06]  /*1150*/  @!P6 BRA `(.L_x_12) ;  /* 0x00000000002ce947 */ /* 0x000fec0003800000 */
[----:B------:R-:W-:Y:S01]  /*1160*/  @P2 IMAD.MOV.U32 R24, RZ, RZ, R2 ;  /* 0x000000ffff182224 */ /* 0x000fe200078e0002 */
[----:B------:R-:W-:Y:S01]  /*1170*/  @P1 MOV R24, R3 ;  /* 0x0000000300181202 */ /* 0x000fe20000000f00 */
[----:B------:R-:W-:Y:S01]  /*1180*/  @P0 IMAD.MOV.U32 R24, RZ, RZ, R4 ;  /* 0x000000ffff180224 */ /* 0x000fe200078e0004 */
[----:B------:R-:W-:Y:S01]  /*1190*/  ISETP.EQ.AND P0, PT, R23, 0x8, PT ;  /* 0x000000081700780c */ /* 0x000fe20003f02270 */
[----:B------:R-:W-:Y:S01]  /*11a0*/  @P3 IMAD.MOV.U32 R24, RZ, RZ, R5 ;  /* 0x000000ffff183224 */ /* 0x000fe200078e0005 */
[----:B------:R-:W-:Y:S01]  /*11b0*/  LOP3.LUT R16, R16, 0x1f, RZ, 0xc0, !PT ;  /* 0x0000001f10107812 */ /* 0x000fe200078ec0ff */
[----:B------:R-:W-:Y:S01]  /*11c0*/  @P5 IMAD.MOV.U32 R24, RZ, RZ, R6 ;  /* 0x000000ffff185224 */ /* 0x000fe200078e0006 */
[----:B------:R-:W-:Y:S02]  /*11d0*/  @P4 MOV R24, R7 ;  /* 0x0000000700184202 */ /* 0x000fe40000000f00 */
[----:B------:R-:W-:-:S07]  /*11e0*/  SHF.L.W.U32.HI R22, R17, R16, R22 ;  /* 0x0000001011167219 */ /* 0x000fce0000010e16 */
[----:B------:R-:W-:-:S05]  /*11f0*/  @P0 IMAD.MOV.U32 R24, RZ, RZ, R21 ;  /* 0x000000ffff180224 */ /* 0x000fca00078e0015 */
[----:B------:R-:W-:-:S07]  /*1200*/  SHF.L.W.U32.HI R17, R24, R16, R17 ;  /* 0x0000001018117219 */ /* 0x000fce0000010e11 */
.L_x_12:
[C-C-:B------:R-:W-:Y:S01]  /*1210*/  SHF.L.W.U32.HI R21, R17.reuse, 0x2, R22.reuse ;  /* 0x0000000211157819 */ /* 0x140fe20000010e16 */
[----:B------:R-:W-:Y:S01]  /*1220*/  IMAD.SHL.U32 R17, R17, 0x4, RZ ;  /* 0x0000000411117824 */ /* 0x000fe200078e00ff */
[----:B------:R-:W-:Y:S01]  /*1230*/  UMOV UR4, 0x54442d19 ;  /* 0x54442d1900047882 */ /* 0x000fe20000000000 */
[----:B------:R-:W-:Y:S01]  /*1240*/  UMOV UR5, 0x3bf921fb ;  /* 0x3bf921fb00057882 */ /* 0x000fe20000000000 */
[----:B------:R-:W-:Y:S02]  /*1250*/  SHF.R.S32.HI R24, RZ, 0x1f, R21 ;  /* 0x0000001fff187819 */ /* 0x000fe40000011415 */
[----:B------:R-:W-:Y:S02]  /*1260*/  SHF.R.U32.HI R22, RZ, 0x1e, R22 ;  /* 0x0000001eff167819 */ /* 0x000fe40000011616 */
[C---:B------:R-:W-:Y:S02]  /*1270*/  LOP3.LUT R16, R24.reuse, R17, RZ, 0x3c, !PT ;  /* 0x0000001118107212 */ /* 0x040fe400078e3cff */
[----:B------:R-:W-:-:S02]  /*1280*/  LOP3.LUT R17, R24, R21, RZ, 0x3c, !PT ;  /* 0x0000001518117212 */ /* 0x000fc400078e3cff */
[----:B------:R-:W-:Y:S02]  /*1290*/  ISETP.GE.AND P0, PT, R18, RZ, PT ;  /* 0x000000ff1200720c */ /* 0x000fe40003f06270 */
[C---:B------:R-:W-:Y:S02]  /*12a0*/  LOP3.LUT R18, R21.reuse, R18, RZ, 0x3c, !PT ;  /* 0x0000001215127212 */ /* 0x040fe400078e3cff */
[----:B------:R-:W0:Y:S01]  /*12b0*/  I2F.F64.S64 R16, R16 ;  /* 0x0000001000107312 */ /* 0x000e220000301c00 */
[----:B------:R-:W-:Y:S02]  /*12c0*/  LEA.HI R21, R21, R22, RZ, 0x1 ;  /* 0x0000001615157211 */ /* 0x000fe400078f08ff */
[----:B------:R-:W-:-:S03]  /*12d0*/  ISETP.GE.AND P1, PT, R18, RZ, PT ;  /* 0x000000ff1200720c */ /* 0x000fc60003f26270 */
[----:B------:R-:W-:-:S05]  /*12e0*/  IMAD.MOV R18, RZ, RZ, -R21 ;  /* 0x000000ffff127224 */ /* 0x000fca00078e0a15 */
[----:B------:R-:W-:Y:S01]  /*12f0*/  @!P0 MOV R21, R18 ;  /* 0x0000001200158202 */ /* 0x000fe20000000f00 */
[----:B0-----:R-:W-:-:S06]  /*1300*/  DMUL R16, R16, UR4 ;  /* 0x0000000410107c28 */ /* 0x001fcc0008000000 */
[----:B------:R-:W0:Y:S02]  /*1310*/  F2F.F32.F64 R23, R16 ;  /* 0x0000001000177310 */ /* 0x000e240000301000 */
[----:B0-----:R-:W-:-:S07]  /*1320*/  FSEL R23, -R23, R23, !P1 ;  /* 0x0000001717177208 */ /* 0x001fce0004800100 */
.L_x_10:
[----:B------:R-:W2:Y:S01]  /*1330*/  LDG.E.STRONG.SYS R18, desc[UR6][R10.64] ;  /* 0x000000060a127981 */ /* 0x000ea2000c1f5900 */
[----:B------:R-:W-:Y:S02]  /*1340*/  IMAD.MOV.U32 R24, RZ, RZ, 0x37cbac00 ;  /* 0x37cbac00ff187424 */ /* 0x000fe400078e00ff */
[----:B------:R-:W-:Y:S01]  /*1350*/  FMUL R17, R23, R23 ;  /* 0x0000001717117220 */ /* 0x000fe20000400000 */
[----:B------:R-:W-:Y:S01]  /*1360*/  LOP3.LUT R16, R21, 0x1, RZ, 0xc0, !PT ;  /* 0x0000000115107812 */ /* 0x000fe200078ec0ff */
[----:B------:R-:W-:Y:S02]  /*1370*/  BSSY.RECONVERGENT B1, `(.L_x_13) ;  /* 0x0000073000017945 */ /* 0x000fe40003800200 */
[----:B------:R-:W-:Y:S01]  /*1380*/  FFMA R24, R17, R24, -0.0013887860113754868507 ;  /* 0xbab607ed11187423 */ /* 0x000fe20000000018 */
[----:B------:R-:W-:-:S04]  /*1390*/  ISETP.NE.U32.AND P0, PT, R16, 0x1, PT ;  /* 0x000000011000780c */ /* 0x000fc80003f05070 */
[----:B------:R-:W-:Y:S02]  /*13a0*/  FSEL R24, R24, -0.00019574658654164522886, !P0 ;  /* 0xb94d415318187808 */ /* 0x000fe40004000000 */
[----:B------:R-:W-:Y:S02]  /*13b0*/  FSEL R16, R8, 0.0083327032625675201416, !P0 ;  /* 0x3c0885e408107808 */ /* 0x000fe40004000000 */
[----:B------:R-:W-:-:S03]  /*13c0*/  FSEL R26, -R9, -0.16666662693023681641, !P0 ;  /* 0xbe2aaaa8091a7808 */ /* 0x000fc60004000100 */
[----:B------:R-:W-:Y:S01]  /*13d0*/  FFMA R24, R17, R24, R16 ;  /* 0x0000001811187223 */ /* 0x000fe20000000010 */
[----:B------:R-:W-:Y:S02]  /*13e0*/  FSEL R16, R23, 1, P0 ;  /* 0x3f80000017107808 */ /* 0x000fe40000000000 */
[----:B------:R-:W-:Y:S01]  /*13f0*/  LOP3.LUT P0, RZ, R21, 0x2, RZ, 0xc0, !PT ;  /* 0x0000000215ff7812 */ /* 0x000fe2000780c0ff */
[C---:B------:R-:W-:Y:S02]  /*1400*/  FFMA R24, R17.reuse, R24, R26 ;  /* 0x0000001811187223 */ /* 0x040fe4000000001a */
[----:B------:R-:W-:-:S04]  /*1410*/  FFMA R17, R17, R16, RZ ;  /* 0x0000001011117223 */ /* 0x000fc800000000ff */
[----:B------:R-:W-:-:S06]  /*1420*/  FFMA R16, R17, R24, R16 ;  /* 0x0000001811107223 */ /* 0x000fcc0000000010 */
[----:B------:R-:W-:-:S04]  /*1430*/  @P0 FADD R16, RZ, -R16 ;  /* 0x80000010ff100221 */ /* 0x000fc80000000000 */
[----:B------:R-:W-:Y:S01]  /*1440*/  FMUL R19, R19, R16 ;  /* 0x0000001013137220 */ /* 0x000fe20000400000 */
        /* <DEDUP_REMOVED lines=16> */
[----:B------:R-:W-:Y:S01]  /*1550*/  UMOV UR4, URZ ;  /* 0x000000ff00047c82 */ /* 0x000fe20008000000 */
[----:B------:R-:W-:-:S07]  /*1560*/  LOP3.LUT R22, R22, 0x80000000, RZ, 0xfc, !PT ;  /* 0x8000000016167812 */ /* 0x000fce00078efcff */
.L_x_15:
        /* <DEDUP_REMOVED lines=13> */
[----:B------:R-:W-:Y:S01]  /*1640*/  IADD3.X R21, PT, PT, R17, UR4, RZ, P6, !PT ;  /* 0x0000000411157c10 */ /* 0x000fe2000b7fe4ff */
[--C-:B------:R-:W-:Y:S01]  /*1650*/  @P5 IMAD.MOV.U32 R3, RZ, RZ, R24.reuse ;  /* 0x000000ffff035224 */ /* 0x100fe200078e0018 */
[----:B------:R-:W-:Y:S01]  /*1660*/  ISETP.NE.AND P6, PT, R23, 0x6, PT ;  /* 0x000000061700780c */ /* 0x000fe20003fc5270 */
[--C-:B------:R-:W-:Y:S01]  /*1670*/  @P4 IMAD.MOV.U32 R4, RZ, RZ, R24.reuse ;  /* 0x000000ffff044224 */ /* 0x100fe200078e0018 */
[-C--:B------:R-:W-:Y:S01]  /*1680*/  @P0 MOV R2, R24.reuse ;  /* 0x0000001800020202 */ /* 0x080fe20000000f00 */
[--C-:B------:R-:W-:Y:S01]  /*1690*/  @P3 IMAD.MOV.U32 R5, RZ, RZ, R24.reuse ;  /* 0x000000ffff053224 */ /* 0x100fe200078e0018 */
[----:B------:R-:W-:Y:S01]  /*16a0*/  @P2 MOV R6, R24 ;  /* 0x0000001800062202 */ /* 0x000fe20000000f00 */
[----:B------:R-:W-:-:S08]  /*16b0*/  @P1 IMAD.MOV.U32 R7, RZ, RZ, R24 ;  /* 0x000000ffff071224 */ /* 0x000fd000078e0018 */
[----:B------:R-:W-:Y:S05]  /*16c0*/  @P6 BRA `(.L_x_15) ;  /* 0xfffffffc00a86947 */ /* 0x000fea000383ffff */
[----:B------:R-:W-:Y:S01]  /*16d0*/  SHF.R.U32.HI R16, RZ, 0x17, R18 ;  /* 0x00000017ff107819 */ /* 0x000fe20000011612 */
[----:B------:R-:W-:Y:S03]  /*16e0*/  BSSY.RECONVERGENT B2, `(.L_x_16) ;  /* 0x0000029000027945 */ /* 0x000fe60003800200 */
[C---:B------:R-:W-:Y:S02]  /*16f0*/  LOP3.LUT R17, R16.reuse, 0xe0, RZ, 0xc0, !PT ;  /* 0x000000e010117812 */ /* 0x040fe400078ec0ff */
[----:B------:R-:W-:-:S03]  /*1700*/  LOP3.LUT P6, RZ, R16, 0x1f, RZ, 0xc0, !PT ;  /* 0x0000001f10ff7812 */ /* 0x000fc600078cc0ff */
[----:B------:R-:W-:-:S05]  /*1710*/  VIADD R17, R17, 0xffffff80 ;  /* 0xffffff8011117836 */ /* 0x000fca0000000000 */
        /* <DEDUP_REMOVED lines=8> */
[----:B------:R-:W-:Y:S02]  /*17a0*/  @P3 MOV R22, R2 ;  /* 0x0000000200163202 */ /* 0x000fe40000000f00 */
[C---:B------:R-:W-:Y:S01]  /*17b0*/  ISETP.EQ.AND P3, PT, R25.reuse, -0x4, PT ;  /* 0xfffffffc1900780c */ /* 0x040fe20003f62270 */
[----:B------:R-:W-:Y:S02]  /*17c0*/  @P4 IMAD.MOV.U32 R17, RZ, RZ, R2 ;  /* 0x000000ffff114224 */ /* 0x000fe400078e0002 */
[--C-:B------:R-:W-:Y:S01]  /*17d0*/  @P4 IMAD.MOV.U32 R22, RZ, RZ, R3.reuse ;  /* 0x000000ffff164224 */ /* 0x100fe200078e0003 */
[----:B------:R-:W-:Y:S01]  /*17e0*/  ISETP.EQ.AND P4, PT, R25, 0x4, PT ;  /* 0x000000041900780c */ /* 0x000fe20003f82270 */
[----:B------:R-:W-:Y:S01]  /*17f0*/  @P2 IMAD.MOV.U32 R17, RZ, RZ, R3 ;  /* 0x000000ffff112224 */ /* 0x000fe200078e0003 */
[----:B------:R-:W-:Y:S01]  /*1800*/  @P2 MOV R22, R4 ;  /* 0x0000000400162202 */ /* 0x000fe20000000f00 */
[----:B------:R-:W-:Y:S02]  /*1810*/  @P1 IMAD.MOV.U32 R17, RZ, RZ, R4 ;  /* 0x000000ffff111224 */ /* 0x000fe400078e0004 */
[----:B------:R-:W-:-:S02]  /*1820*/  @P0 IMAD.MOV.U32 R17, RZ, RZ, R5 ;  /* 0x000000ffff110224 */ /* 0x000fc400078e0005 */
[----:B------:R-:W-:Y:S01]  /*1830*/  @P1 IMAD.MOV.U32 R22, RZ, RZ, R5 ;  /* 0x000000ffff161224 */ /* 0x000fe200078e0005 */
[----:B------:R-:W-:Y:S01]  /*1840*/  @P0 MOV R22, R6 ;  /* 0x0000000600160202 */ /* 0x000fe20000000f00 */
[----:B------:R-:W-:Y:S02]  /*1850*/  @P3 IMAD.MOV.U32 R17, RZ, RZ, R6 ;  /* 0x000000ffff113224 */ /* 0x000fe400078e0006 */
[----:B------:R-:W-:Y:S02]  /*1860*/  @P5 IMAD.MOV.U32 R17, RZ, RZ, R7 ;  /* 0x000000ffff115224 */ /* 0x000fe400078e0007 */
[----:B------:R-:W-:Y:S02]  /*1870*/  @P4 IMAD.MOV.U32 R17, RZ, RZ, R21 ;  /* 0x000000ffff114224 */ /* 0x000fe400078e0015 */
[----:B------:R-:W-:Y:S01]  /*1880*/  @P3 IMAD.MOV.U32 R22, RZ, RZ, R7 ;  /* 0x000000ffff163224 */ /* 0x000fe200078e0007 */
[----:B------:R-:W-:Y:S01]  /*1890*/  @P5 MOV R22, R21 ;  /* 0x0000001500165202 */ /* 0x000fe20000000f00 */
[----:B------:R-:W-:Y:S01]  /*18a0*/  IMAD.MOV.U32 R23, RZ, RZ, R17 ;  /* 0x000000ffff177224 */ /* 0x000fe200078e0011 */
        /* <DEDUP_REMOVED lines=12> */
.L_x_17:
[----:B------:R-:W-:Y:S05]  /*1970*/  BSYNC.RECONVERGENT B2 ;  /* 0x0000000000027941 */ /* 0x000fea0003800200 */
.L_x_16:
        /* <DEDUP_REMOVED lines=18> */
.L_x_14:
[----:B------:R-:W-:Y:S05]  /*1aa0*/  BSYNC.RECONVERGENT B1 ;  /* 0x0000000000017941 */ /* 0x000fea0003800200 */
.L_x_13:
[----:B------:R0:W2:Y:S01]  /*1ab0*/  LDG.E.STRONG.SYS R17, desc[UR6][R14.64] ;  /* 0x000000060e117981 */ /* 0x0000a2000c1f5900 */
[----:B------:R-:W-:Y:S02]  /*1ac0*/  IMAD.MOV.U32 R18, RZ, RZ, 0x37cbac00 ;  /* 0x37cbac00ff127424 */ /* 0x000fe400078e00ff */
[----:B------:R-:W-:Y:S01]  /*1ad0*/  FMUL R25, R23, R23 ;  /* 0x0000001717197220 */ /* 0x000fe20000400000 */
[C---:B------:R-:W-:Y:S01]  /*1ae0*/  LOP3.LUT R16, R22.reuse, 0x1, RZ, 0xc0, !PT ;  /* 0x0000000116107812 */ /* 0x040fe200078ec0ff */
[----:B------:R-:W-:Y:S02]  /*1af0*/  VIADD R22, R22, 0x1 ;  /* 0x0000000116167836 */ /* 0x000fe40000000000 */
[----:B------:R-:W-:Y:S01]  /*1b00*/  FFMA R18, R25, R18, -0.0013887860113754868507 ;  /* 0xbab607ed19127423 */ /* 0x000fe20000000012 */
[----:B------:R-:W-:Y:S02]  /*1b10*/  ISETP.NE.U32.AND P0, PT, R16, 0x1, PT ;  /* 0x000000011000780c */ /* 0x000fe40003f05070 */
[----:B------:R-:W-:-:S02]  /*1b20*/  LOP3.LUT P1, RZ, R22, 0x2, RZ, 0xc0, !PT ;  /* 0x0000000216ff7812 */ /* 0x000fc4000782c0ff */
[----:B------:R-:W-:Y:S02]  /*1b30*/  FSEL R18, R18, -0.00019574658654164522886, P0 ;  /* 0xb94d415312127808 */ /* 0x000fe40000000000 */
[----:B0-----:R-:W-:Y:S02]  /*1b40*/  FSEL R14, R8, 0.0083327032625675201416, P0 ;  /* 0x3c0885e4080e7808 */ /* 0x001fe40000000000 */
[----:B------:R-:W-:-:S03]  /*1b50*/  FSEL R16, R23, 1, !P0 ;  /* 0x3f80000017107808 */ /* 0x000fc60004000000 */
[----:B------:R-:W-:Y:S01]  /*1b60*/  FFMA R14, R25, R18, R14 ;  /* 0x00000012190e7223 */ /* 0x000fe2000000000e */
[----:B------:R-:W-:-:S05]  /*1b70*/  FSEL R18, -R9, -0.16666662693023681641, P0 ;  /* 0xbe2aaaa809127808 */ /* 0x000fca0000000100 */
        /* <DEDUP_REMOVED lines=17> */
[----:B------:R-:W-:Y:S01]  /*1c90*/  SHF.L.U32 R18, R17, 0x8, RZ ;  /* 0x0000000811127819 */ /* 0x000fe200000006ff */
[----:B------:R-:W-:Y:S02]  /*1ca0*/  IMAD.MOV.U32 R21, RZ, RZ, RZ ;  /* 0x000000ffff157224 */ /* 0x000fe400078e00ff */
[----:B------:R-:W-:Y:S01]  /*1cb0*/  IMAD.MOV.U32 R27, RZ, RZ, RZ ;  /* 0x000000ffff1b7224 */ /* 0x000fe200078e00ff */
[----:B------:R-:W-:Y:S01]  /*1cc0*/  LOP3.LUT R18, R18, 0x80000000, RZ, 0xfc, !PT ;  /* 0x8000000012127812 */ /* 0x000fe200078efcff */
[----:B------:R-:W-:-:S07]  /*1cd0*/  IMAD.MOV.U32 R25, RZ, RZ, RZ ;  /* 0x000000ffff197224 */ /* 0x000fce00078e00ff */
.L_x_19:
[----:B------:R-:W0:Y:S02]  /*1ce0*/  LDC.64 R14, c[0x4][RZ] ;  /* 0x01000000ff0e7b82 */ /* 0x000e240000000a00 */
[----:B0-----:R-:W-:-:S05]  /*1cf0*/  IMAD.WIDE.U32 R22, R25, 0x4, R14 ;  /* 0x0000000419167825 */ /* 0x001fca00078e000e */
[----:B------:R-:W2:Y:S01]  /*1d00*/  LDG.E.CONSTANT R15, desc[UR6][R22.64] ;  /* 0x00000006160f7981 */ /* 0x000ea2000c1e9900 */
[C---:B------:R-:W-:Y:S01]  /*1d10*/  SHF.L.U32 R24, R25.reuse, 0x2, RZ ;  /* 0x0000000219187819 */ /* 0x040fe200000006ff */
        /* <DEDUP_REMOVED lines=9> */
[-C--:B------:R-:W-:Y:S01]  /*1db0*/  @P5 MOV R3, R14.reuse ;  /* 0x0000000e00035202 */ /* 0x080fe20000000f00 */
[----:B------:R-:W-:Y:S01]  /*1dc0*/  IMAD.X R21, R15, 0x1, R27, P6 ;  /* 0x000000010f157824 */ /* 0x000fe200030e061b */
[----:B------:R-:W-:Y:S01]  /*1dd0*/  ISETP.NE.AND P6, PT, R25, 0x6, PT ;  /* 0x000000061900780c */ /* 0x000fe20003fc5270 */
[--C-:B------:R-:W-:Y:S02]  /*1de0*/  @P0 IMAD.MOV.U32 R2, RZ, RZ, R14.reuse ;  /* 0x000000ffff020224 */ /* 0x100fe400078e000e */
[----:B------:R-:W-:Y:S01]  /*1df0*/  @P1 MOV R7, R14 ;  /* 0x0000000e00071202 */ /* 0x000fe20000000f00 */
[--C-:B------:R-:W-:Y:S02]  /*1e00*/  @P4 IMAD.MOV.U32 R4, RZ, RZ, R14.reuse ;  /* 0x000000ffff044224 */ /* 0x100fe400078e000e */
[--C-:B------:R-:W-:Y:S02]  /*1e10*/  @P3 IMAD.MOV.U32 R5, RZ, RZ, R14.reuse ;  /* 0x000000ffff053224 */ /* 0x100fe400078e000e */
[----:B------:R-:W-:-:S05]  /*1e20*/  @P2 IMAD.MOV.U32 R6, RZ, RZ, R14 ;  /* 0x000000ffff062224 */ /* 0x000fca00078e000e */
[----:B------:R-:W-:Y:S05]  /*1e30*/  @P6 BRA `(.L_x_19) ;  /* 0xfffffffc00a86947 */ /* 0x000fea000383ffff */
[----:B------:R-:W-:-:S04]  /*1e40*/  SHF.R.U32.HI R14, RZ, 0x17, R17 ;  /* 0x00000017ff0e7819 */ /* 0x000fc80000011611 */
        /* <DEDUP_REMOVED lines=11> */
[----:B------:R-:W-:Y:S01]  /*1f00*/  @P3 IMAD.MOV.U32 R18, RZ, RZ, R2 ;  /* 0x000000ffff123224 */ /* 0x000fe200078e0002 */
[C---:B------:R-:W-:Y:S01]  /*1f10*/  ISETP.EQ.AND P3, PT, R23.reuse, -0x4, PT ;  /* 0xfffffffc1700780c */ /* 0x040fe20003f62270 */
[--C-:B------:R-:W-:Y:S01]  /*1f20*/  @P4 IMAD.MOV.U32 R18, RZ, RZ, R3.reuse ;  /* 0x000000ffff124224 */ /* 0x100fe200078e0003 */
[----:B------:R-:W-:Y:S01]  /*1f30*/  @P4 MOV R15, R2 ;  /* 0x00000002000f4202 */ /* 0x000fe20000000f00 */
[----:B------:R-:W-:Y:S01]  /*1f40*/  @P2 IMAD.MOV.U32 R15, RZ, RZ, R3 ;  /* 0x000000ffff0f2224 */ /* 0x000fe200078e0003 */
[----:B------:R-:W-:Y:S01]  /*1f50*/  ISETP.EQ.AND P4, PT, R23, 0x4, PT ;  /* 0x000000041700780c */ /* 0x000fe20003f82270 */
[----:B------:R-:W-:Y:S01]  /*1f60*/  @P2 IMAD.MOV.U32 R18, RZ, RZ, R4 ;  /* 0x000000ffff122224 */ /* 0x000fe200078e0004 */
[----:B------:R-:W-:Y:S01]  /*1f70*/  @P1 MOV R15, R4 ;  /* 0x00000004000f1202 */ /* 0x000fe20000000f00 */
[--C-:B------:R-:W-:Y:S02]  /*1f80*/  @P1 IMAD.MOV.U32 R18, RZ, RZ, R5.reuse ;  /* 0x000000ffff121224 */ /* 0x100fe400078e0005 */
[----:B------:R-:W-:-:S02]  /*1f90*/  @P0 IMAD.MOV.U32 R15, RZ, RZ, R5 ;  /* 0x000000ffff0f0224 */ /* 0x000fc400078e0005 */
[----:B------:R-:W-:Y:S02]  /*1fa0*/  @P0 IMAD.MOV.U32 R18, RZ, RZ, R6 ;  /* 0x000000ffff120224 */ /* 0x000fe400078e0006 */
[----:B------:R-:W-:Y:S01]  /*1fb0*/  @P3 MOV R15, R6 ;  /* 0x00000006000f3202 */ /* 0x000fe20000000f00 */
[--C-:B------:R-:W-:Y:S02]  /*1fc0*/  @P3 IMAD.MOV.U32 R18, RZ, RZ, R7.reuse ;  /* 0x000000ffff123224 */ /* 0x100fe400078e0007 */
[----:B------:R-:W-:Y:S01]  /*1fd0*/  @P5 IMAD.MOV.U32 R15, RZ, RZ, R7 ;  /* 0x000000ffff0f5224 */ /* 0x000fe200078e0007 */
[----:B------:R-:W-:Y:S01]  /*1fe0*/  @P4 MOV R15, R21 ;  /* 0x00000015000f4202 */ /* 0x000fe20000000f00 */
[----:B------:R-:W-:Y:S01]  /*1ff0*/  @P5 IMAD.MOV.U32 R18, RZ, RZ, R21 ;  /* 0x000000ffff125224 */ /* 0x000fe200078e0015 */
        /* <DEDUP_REMOVED lines=12> */
.L_x_20:
[C---:B------:R-:W-:Y:S01]  /*20c0*/  SHF.L.W.U32.HI R22, R15.reuse, 0x2, R18 ;  /* 0x000000020f167819 */ /* 0x040fe20000010e12 */
[----:B------:R-:W-:Y:S01]  /*20d0*/  UMOV UR4, 0x54442d19 ;  /* 0x54442d1900047882 */ /* 0x000fe20000000000 */
[----:B------:R-:W-:Y:S01]  /*20e0*/  SHF.L.U32 R15, R15, 0x2, RZ ;  /* 0x000000020f0f7819 */ /* 0x000fe200000006ff */
        /* <DEDUP_REMOVED lines=9> */
[----:B------:R-:W-:-:S03]  /*2180*/  ISETP.GE.AND P1, PT, R17, RZ, PT ;  /* 0x000000ff1100720c */ /* 0x000fc60003f26270 */
[----:B------:R-:W-:-:S04]  /*2190*/  IMAD.MOV R17, RZ, RZ, -R21 ;  /* 0x000000ffff117224 */ /* 0x000fc800078e0a15 */
[----:B------:R-:W-:Y:S01]  /*21a0*/  @!P0 IMAD.MOV.U32 R21, RZ, RZ, R17 ;  /* 0x000000ffff158224 */ /* 0x000fe200078e0011 */
[----:B0-----:R-:W-:-:S06]  /*21b0*/  DMUL R14, R14, UR4 ;  /* 0x000000040e0e7c28 */ /* 0x001fcc0008000000 */
[----:B------:R-:W0:Y:S02]  /*21c0*/  F2F.F32.F64 R23, R14 ;  /* 0x0000000e00177310 */ /* 0x000e240000301000 */
[----:B0-----:R-:W-:-:S07]  /*21d0*/  FSEL R22, -R23, R23, !P1 ;  /* 0x0000001717167208 */ /* 0x001fce0004800100 */
.L_x_18:
[----:B------:R-:W0:Y:S02]  /*21e0*/  LDC.64 R14, c[0x0][0x390] ;  /* 0x0000e400ff0e7b82 */ /* 0x000e240000000a00 */
[----:B0-----:R-:W-:-:S06]  /*21f0*/  IMAD.WIDE.U32 R14, R0, 0x4, R14 ;  /* 0x00000004000e7825 */ /* 0x001fcc00078e000e */
[----:B------:R-:W2:Y:S04]  /*2200*/  LDG.E.STRONG.SYS R14, desc[UR6][R14.64] ;  /* 0x000000060e0e7981 */ /* 0x000ea8000c1f5900 */
[----:B------:R-:W2:Y:S01]  /*2210*/  LDG.E.STRONG.SYS R17, desc[UR6][R12.64] ;  /* 0x000000060c117981 */ /* 0x000ea2000c1f5900 */
[C---:B------:R-:W-:Y:S01]  /*2220*/  LOP3.LUT R23, R21.reuse, 0x1, RZ, 0xc0, !PT ;  /* 0x0000000115177812 */ /* 0x040fe200078ec0ff */
[----:B------:R-:W-:Y:S01]  /*2230*/  IMAD.MOV.U32 R24, RZ, RZ, 0x37cbac00 ;  /* 0x37cbac00ff187424 */ /* 0x000fe200078e00ff */
[----:B------:R-:W-:Y:S01]  /*2240*/  IADD3 R21, PT, PT, R21, 0x1, RZ ;  /* 0x0000000115157810 */ /* 0x000fe20007ffe0ff */
[----:B------:R-:W-:Y:S01]  /*2250*/  BSSY.RECONVERGENT B1, `(.L_x_21) ;  /* 0x0000074000017945 */ /* 0x000fe20003800200 */
[----:B------:R-:W-:-:S04]  /*2260*/  ISETP.NE.U32.AND P0, PT, R23, 0x1, PT ;  /* 0x000000011700780c */ /* 0x000fc80003f05070 */
[----:B------:R-:W-:Y:S01]  /*2270*/  FSEL R26, -R9, -0.16666662693023681641, P0 ;  /* 0xbe2aaaa8091a7808 */ /* 0x000fe20000000100 */
[----:B--2---:R-:W-:Y:S01]  /*2280*/  FADD R18, R14, -R17 ;  /* 0x800000110e127221 */ /* 0x004fe20000000000 */
[----:B------:R-:W-:Y:S01]  /*2290*/  FMUL R17, R22, R22 ;  /* 0x0000001616117220 */ /* 0x000fe20000400000 */
[----:B------:R-:W-:Y:S02]  /*22a0*/  FSEL R14, R8, 0.0083327032625675201416, P0 ;  /* 0x3c0885e4080e7808 */ /* 0x000fe40000000000 */
[----:B------:R-:W-:Y:S01]  /*22b0*/  FMUL R18, R18, 0.00029074074700474739075 ;  /* 0x39986e9012127820 */ /* 0x000fe20000400000 */
[----:B------:R-:W-:-:S03]  /*22c0*/  FFMA R24, R17, R24, -0.0013887860113754868507 ;  /* 0xbab607ed11187423 */ /* 0x000fc60000000018 */
[C---:B------:R-:W-:Y:S01]  /*22d0*/  FMUL R25, R18.reuse, 0.63661974668502807617 ;  /* 0x3f22f98312197820 */ /* 0x040fe20000400000 */
[----:B------:R-:W-:Y:S02]  /*22e0*/  FSETP.GE.AND P1, PT, |R18|, 105615, PT ;  /* 0x47ce47801200780b */ /* 0x000fe40003f26200 */
[----:B------:R-:W-:Y:S01]  /*22f0*/  FSEL R24, R24, -0.00019574658654164522886, P0 ;  /* 0xb94d415318187808 */ /* 0x000fe20000000000 */
[----:B------:R-:W0:Y:S04]  /*2300*/  F2I.NTZ R23, R25 ;  /* 0x0000001900177305 */ /* 0x000e280000203100 */
[----:B------:R-:W-:Y:S01]  /*2310*/  FFMA R24, R17, R24, R14 ;  /* 0x0000001811187223 */ /* 0x000fe2000000000e */
[----:B------:R-:W-:Y:S02]  /*2320*/  FSEL R14, R22, 1, !P0 ;  /* 0x3f800000160e7808 */ /* 0x000fe40004000000 */
[----:B------:R-:W-:Y:S01]  /*2330*/  LOP3.LUT P0, RZ, R21, 0x2, RZ, 0xc0, !PT ;  /* 0x0000000215ff7812 */ /* 0x000fe2000780c0ff */
[----:B------:R-:W-:-:S02]  /*2340*/  FFMA R24, R17, R24, R26 ;  /* 0x0000001811187223 */ /* 0x000fc4000000001a */
[----:B------:R-:W-:-:S04]  /*2350*/  FFMA R17, R17, R14, RZ ;  /* 0x0000000e11117223 */ /* 0x000fc800000000ff */
[----:B------:R-:W-:Y:S01]  /*2360*/  FFMA R17, R17, R24, R14 ;  /* 0x0000001811117223 */ /* 0x000fe2000000000e */
[----:B0-----:R-:W-:-:S05]  /*2370*/  I2FP.F32.S32 R15, R23 ;  /* 0x00000017000f7245 */ /* 0x001fca0000201400 */
[----:B------:R-:W-:Y:S01]  /*2380*/  FFMA R14, R15, -1.5707962512969970703, R18 ;  /* 0xbfc90fda0f0e7823 */ /* 0x000fe20000000012 */
[----:B------:R-:W-:-:S03]  /*2390*/  @P0 FADD R17, RZ, -R17 ;  /* 0x80000011ff110221 */ /* 0x000fc60000000000 */
[----:B------:R-:W-:Y:S01]  /*23a0*/  FFMA R14, R15, -7.5497894158615963534e-08, R14 ;  /* 0xb3a221680f0e7823 */ /* 0x000fe2000000000e */
[----:B------:R-:W-:-:S03]  /*23b0*/  FMUL R22, R16, R17 ;  /* 0x0000001110167220 */ /* 0x000fc60000400000 */
[----:B------:R-:W-:Y:S01]  /*23c0*/  FFMA R14, R15, -5.3903029534742383927e-15, R14 ;  /* 0xa7c234c50f0e7823 */ /* 0x000fe2000000000e */
[----:B------:R-:W-:Y:S06]  /*23d0*/  @!P1 BRA `(.L_x_22) ;  /* 0x00000004006c9947 */ /* 0x000fec0003800000 */
[----:B------:R-:W-:-:S13]  /*23e0*/  FSETP.NEU.AND P0, PT, |R18|, +INF , PT ;  /* 0x7f8000001200780b */ /* 0x000fda0003f0d200 */
[----:B------:R-:W-:Y:S01]  /*23f0*/  @!P0 FMUL R14, RZ, R18 ;  /* 0x00000012ff0e8220 */ /* 0x000fe20000400000 */
[----:B------:R-:W-:Y:S01]  /*2400*/  @!P0 IMAD.MOV.U32 R23, RZ, RZ, RZ ;  /* 0x000000ffff178224 */ /* 0x000fe200078e00ff */
[----:B------:R-:W-:Y:S06]  /*2410*/  @!P0 BRA `(.L_x_22) ;  /* 0x00000004005c8947 */ /* 0x000fec0003800000 */
[----:B------:R-:W-:Y:S01]  /*2420*/  IMAD.SHL.U32 R14, R18, 0x100, RZ ;  /* 0x00000100120e7824 */ /* 0x000fe200078e00ff */
[----:B------:R-:W-:Y:S01]  /*2430*/  MOV R23, RZ ;  /* 0x000000ff00177202 */ /* 0x000fe20000000f00 */
[----:B------:R-:W-:Y:S01]  /*2440*/  IMAD.MOV.U32 R21, RZ, RZ, RZ ;  /* 0x000000ffff157224 */ /* 0x000fe200078e00ff */
[----:B------:R-:W-:Y:S02]  /*2450*/  UMOV UR4, URZ ;  /* 0x000000ff00047c82 */ /* 0x000fe40008000000 */
[----:B------:R-:W-:-:S07]  /*2460*/  LOP3.LUT R25, R14, 0x80000000, RZ, 0xfc, !PT ;  /* 0x800000000e197812 */ /* 0x000fce00078efcff */
.L_x_23:
        /* <DEDUP_REMOVED lines=63> */
.L_x_25:
[----:B------:R-:W-:Y:S05]  /*2860*/  BSYNC.RECONVERGENT B2 ;  /* 0x0000000000027941 */ /* 0x000fea0003800200 */
.L_x_24:
        /* <DEDUP_REMOVED lines=15> */
[----:B0-----:R-:W-:-:S10]  /*2960*/  DMUL R16, R14, UR4 ;  /* 0x000000040e107c28 */ /* 0x001fd40008000000 */
[----:B------:R-:W0:Y:S02]  /*2970*/  F2F.F32.F64 R16, R16 ;  /* 0x0000001000107310 */ /* 0x000e240000301000 */
[----:B0-----:R-:W-:-:S07]  /*2980*/  FSEL R14, -R16, R16, !P1 ;  /* 0x00000010100e7208 */ /* 0x001fce0004800100 */
.L_x_22:
[----:B------:R-:W-:Y:S05]  /*2990*/  BSYNC.RECONVERGENT B1 ;  /* 0x0000000000017941 */ /* 0x000fea0003800200 */
.L_x_21:
[----:B------:R-:W-:Y:S02]  /*29a0*/  IMAD.MOV.U32 R16, RZ, RZ, 0x37cbac00 ;  /* 0x37cbac00ff107424 */ /* 0x000fe400078e00ff */
[----:B------:R-:W-:Y:S01]  /*29b0*/  FMUL R15, R14, R14 ;  /* 0x0000000e0e0f7220 */ /* 0x000fe20000400000 */
[C---:B------:R-:W-:Y:S01]  /*29c0*/  LOP3.LUT R17, R23.reuse, 0x1, RZ, 0xc0, !PT ;  /* 0x0000000117117812 */ /* 0x040fe200078ec0ff */
[----:B------:R-:W0:Y:S01]  /*29d0*/  S2UR UR5, SR_CgaCtaId ;  /* 0x00000000000579c3 */ /* 0x000e220000008800 */
[----:B------:R-:W-:Y:S01]  /*29e0*/  IADD3 R23, PT, PT, R23, 0x1, RZ ;  /* 0x0000000117177810 */ /* 0x000fe20007ffe0ff */
[----:B------:R-:W-:Y:S01]  /*29f0*/  FFMA R16, R15, R16, -0.0013887860113754868507 ;  /* 0xbab607ed0f107423 */ /* 0x000fe20000000010 */
[----:B------:R-:W-:Y:S01]  /*2a00*/  ISETP.NE.U32.AND P0, PT, R17, 0x1, PT ;  /* 0x000000011100780c */ /* 0x000fe20003f05070 */
[----:B------:R-:W-:Y:S01]  /*2a10*/  UMOV UR4, 0x400 ;  /* 0x0000040000047882 */ /* 0x000fe20000000000 */
[----:B------:R-:W-:Y:S02]  /*2a20*/  LOP3.LUT P1, RZ, R23, 0x2, RZ, 0xc0, !PT ;  /* 0x0000000217ff7812 */ /* 0x000fe4000782c0ff */
[----:B------:R-:W-:-:S02]  /*2a30*/  FSEL R18, R8, 0.0083327032625675201416, P0 ;  /* 0x3c0885e408127808 */ /* 0x000fc40000000000 */
[----:B------:R-:W-:Y:S02]  /*2a40*/  FSEL R16, R16, -0.00019574658654164522886, P0 ;  /* 0xb94d415310107808 */ /* 0x000fe40000000000 */
[----:B------:R-:W-:Y:S01]  /*2a50*/  FSEL R8, R14, 1, !P0 ;  /* 0x3f8000000e087808 */ /* 0x000fe20004000000 */
[----:B------:R-:W-:Y:S01]  /*2a60*/  IMAD.MOV.U32 R14, RZ, RZ, 0x3f000000 ;  /* 0x3f000000ff0e7424 */ /* 0x000fe200078e00ff */
[----:B------:R-:W-:Y:S01]  /*2a70*/  FSEL R17, -R9, -0.16666662693023681641, P0 ;  /* 0xbe2aaaa809117808 */ /* 0x000fe20000000100 */
[C---:B------:R-:W-:Y:S01]  /*2a80*/  FFMA R16, R15.reuse, R16, R18 ;  /* 0x000000100f107223 */ /* 0x040fe20000000012 */
[----:B------:R-:W-:Y:S01]  /*2a90*/  IADD3 R0, PT, PT, R0, 0x1, RZ ;  /* 0x0000000100007810 */ /* 0x000fe20007ffe0ff */
[C---:B------:R-:W-:Y:S02]  /*2aa0*/  FFMA R9, R15.reuse, R8, RZ ;  /* 0x000000080f097223 */ /* 0x040fe400000000ff */
[----:B------:R-:W-:Y:S01]  /*2ab0*/  FFMA R16, R15, R16, R17 ;  /* 0x000000100f107223 */ /* 0x000fe20000000011 */
[----:B------:R-:W-:-:S03]  /*2ac0*/  IMAD.MOV.U32 R15, RZ, RZ, 0x3fd774eb ;  /* 0x3fd774ebff0f7424 */ /* 0x000fc600078e00ff */
[----:B------:R-:W-:Y:S01]  /*2ad0*/  FFMA R8, R9, R16, R8 ;  /* 0x0000001009087223 */ /* 0x000fe20000000008 */
[----:B0-----:R-:W-:-:S03]  /*2ae0*/  ULEA UR4, UR5, UR4, 0x18 ;  /* 0x0000000405047291 */ /* 0x001fc6000f8ec0ff */
[----:B------:R-:W-:-:S04]  /*2af0*/  @P1 FADD R8, RZ, -R8 ;  /* 0x80000008ff081221 */ /* 0x000fc80000000000 */
[----:B------:R-:W-:-:S04]  /*2b00*/  FFMA R19, R22, R8, R19 ;  /* 0x0000000816137223 */ /* 0x000fc80000000013 */
[C---:B------:R-:W-:Y:S01]  /*2b10*/  FFMA R8, |R19|.reuse, -R14, 0.5 ;  /* 0x3f00000013087423 */ /* 0x040fe20000000a0e */
[C---:B------:R-:W-:Y:S02]  /*2b20*/  FSETP.NEU.AND P1, PT, |R19|.reuse, 1, PT ;  /* 0x3f8000001300780b */ /* 0x040fe40003f2d200 */
[----:B------:R-:W-:Y:S01]  /*2b30*/  FSETP.GT.AND P0, PT, |R19|, 0.56000000238418579102, PT ;  /* 0x3f0f5c291300780b */ /* 0x000fe20003f04200 */
[----:B------:R-:W0:Y:S02]  /*2b40*/  MUFU.RSQ R9, R8 ;  /* 0x0000000800097308 */ /* 0x000e240000001400 */
[----:B0-----:R-:W-:Y:S01]  /*2b50*/  FMUL R14, R8, R9 ;  /* 0x00000009080e7220 */ /* 0x001fe20000400000 */
[----:B------:R-:W-:-:S04]  /*2b60*/  FMUL R9, R9, -0.5 ;  /* 0xbf00000009097820 */ /* 0x000fc80000400000 */
[----:B------:R-:W-:-:S04]  /*2b70*/  FFMA R9, R14, R9, 0.5 ;  /* 0x3f0000000e097423 */ /* 0x000fc80000000009 */
[----:B------:R-:W-:-:S05]  /*2b80*/  FFMA R9, R14, R9, R14 ;  /* 0x000000090e097223 */ /* 0x000fca000000000e */
[----:B------:R-:W-:Y:S01]  /*2b90*/  FSEL R14, R9, RZ, P1 ;  /* 0x000000ff090e7208 */ /* 0x000fe20000800000 */
[----:B------:R-:W-:Y:S01]  /*2ba0*/  IMAD.MOV.U32 R9, RZ, RZ, 0x3d10ecef ;  /* 0x3d10ecefff097424 */ /* 0x000fe200078e00ff */
[----:B------:R-:W-:Y:S02]  /*2bb0*/  FSETP.GT.AND P1, PT, R19, 0.56000000238418579102, PT ;  /* 0x3f0f5c291300780b */ /* 0x000fe40003f24000 */
[----:B------:R-:W-:-:S04]  /*2bc0*/  FSEL R14, R14, |R19|, P0 ;  /* 0x400000130e0e7208 */ /* 0x000fc80000000000 */
[----:B------:R-:W-:-:S05]  /*2bd0*/  LOP3.LUT R14, R14, 0x80000000, R19, 0xb8, !PT ;  /* 0x800000000e0e7812 */ /* 0x000fca00078eb813 */
[----:B------:R-:W-:-:S04]  /*2be0*/  FMUL R8, R14, R14 ;  /* 0x0000000e0e087220 */ /* 0x000fc80000400000 */
[----:B------:R-:W-:-:S04]  /*2bf0*/  FFMA R9, R8, R9, 0.016980519518256187439 ;  /* 0x3c8b1abb08097423 */ /* 0x000fc80000000009 */
[----:B------:R-:W-:-:S04]  /*2c00*/  FFMA R9, R8, R9, 0.030762933194637298584 ;  /* 0x3cfc028c08097423 */ /* 0x000fc80000000009 */
[----:B------:R-:W-:-:S04]  /*2c10*/  FFMA R9, R8, R9, 0.044709417968988418579 ;  /* 0x3d37213908097423 */ /* 0x000fc80000000009 */
[----:B------:R-:W-:-:S04]  /*2c20*/  FFMA R9, R8, R9, 0.074989043176174163818 ;  /* 0x3d9993db08097423 */ /* 0x000fc80000000009 */
[----:B------:R-:W-:-:S04]  /*2c30*/  FFMA R9, R8, R9, 0.16666707396507263184 ;  /* 0x3e2aaac608097423 */ /* 0x000fc80000000009 */
[----:B------:R-:W-:-:S04]  /*2c40*/  FMUL R9, R8, R9 ;  /* 0x0000000908097220 */ /* 0x000fc80000400000 */
[----:B------:R-:W-:-:S05]  /*2c50*/  FFMA R9, R14, R9, R14 ;  /* 0x000000090e097223 */ /* 0x000fca000000000e */
[----:B------:R-:W-:-:S05]  /*2c60*/  FSEL R8, R9, -R9, P0 ;  /* 0x8000000909087208 */ /* 0x000fca0000000000 */
[----:B------:R-:W-:-:S04]  /*2c70*/  @!P1 FFMA R9, R15, 0.93318945169448852539, R8 ;  /* 0x3f6ee5810f099823 */ /* 0x000fc80000000008 */
[----:B------:R-:W-:Y:S01]  /*2c80*/  @P0 FADD R9, R9, R9 ;  /* 0x0000000909090221 */ /* 0x000fe20000000000 */
[----:B------:R-:W-:-:S03]  /*2c90*/  ISETP.NE.AND P0, PT, R0, 0x186a0, PT ;  /* 0x000186a00000780c */ /* 0x000fc60003f05270 */
[----:B------:R-:W-:-:S06]  /*2ca0*/  FMUL.M4 R9, R9, 57 ;  /* 0x4264000009097820 */ /* 0x000fcc0000600000 */
[----:B------:R-:W0:Y:S02]  /*2cb0*/  F2I.TRUNC.NTZ R9, R9 ;  /* 0x0000000900097305 */ /* 0x000e24000020f100 */
[----:B0-----:R-:W-:-:S05]  /*2cc0*/  LEA R8, R9, UR4, 0x2 ;  /* 0x0000000409087c11 */ /* 0x001fca000f8e10ff */
[----:B------:R1:W-:Y:S01]  /*2cd0*/  ATOMS.POPC.INC.32 RZ, [R8+URZ] ;  /* 0x0000000008ff7f8c */ /* 0x0003e2000d8000ff */
[----:B------:R-:W-:Y:S05]  /*2ce0*/  @P0 BRA `(.L_x_26) ;  /* 0xffffffd800080947 */ /* 0x000fea000383ffff */
.L_x_4:
[----:B0-----:R-:W-:Y:S05]  /*2cf0*/  BSYNC.RECONVERGENT B0 ;  /* 0x0000000000007941 */ /* 0x001fea0003800200 */
.L_x_3:
[----:B------:R-:W0:Y:S01]  /*2d00*/  S2R R0, SR_TID.X ;  /* 0x0000000000007919 */ /* 0x000e220000002100 */
[----:B------:R-:W-:Y:S01]  /*2d10*/  BAR.SYNC.DEFER_BLOCKING 0x0 ;  /* 0x0000000000007b1d */ /* 0x000fe20000010000 */
[----:B0-----:R-:W-:-:S13]  /*2d20*/  ISETP.NE.AND P0, PT, R0, RZ, PT ;  /* 0x000000ff0000720c */ /* 0x001fda0003f05270 */
[----:B------:R-:W-:Y:S05]  /*2d30*/  @P0 EXIT ;  /* 0x000000000000094d */ /* 0x000fea0003800000 */
[----:B------:R-:W0:Y:S01]  /*2d40*/  S2R R0, SR_CgaCtaId ;  /* 0x0000000000007919 */ /* 0x000e220000008800 */
[----:B------:R-:W-:Y:S01]  /*2d50*/  MOV R3, 0x400 ;  /* 0x0000040000037802 */ /* 0x000fe20000000f00 */
[----:B------:R-:W-:-:S04]  /*2d60*/  IMAD.MOV.U32 R22, RZ, RZ, RZ ;  /* 0x000000ffff167224 */ /* 0x000fc800078e00ff */
[C---:B------:R-:W-:Y:S02]  /*2d70*/  VIADD R5, R3.reuse, 0xb40 ;  /* 0x00000b4003057836 */ /* 0x040fe40000000000 */
[----:B------:R-:W-:Y:S01]  /*2d80*/  VIADD R7, R3, 0x1680 ;  /* 0x0000168003077836 */ /* 0x000fe20000000000 */
[C---:B0-----:R-:W-:Y:S02]  /*2d90*/  LEA R3, R0.reuse, R3, 0x18 ;  /* 0x0000000300037211 */ /* 0x041fe400078ec0ff */
[C---:B------:R-:W-:Y:S02]  /*2da0*/  LEA R2, R0.reuse, R5, 0x18 ;  /* 0x0000000500027211 */ /* 0x040fe400078ec0ff */
[----:B------:R-:W-:-:S07]  /*2db0*/  LEA R0, R0, R7, 0x18 ;  /* 0x0000000700007211 */ /* 0x000fce00078ec0ff */
.L_x_27:
[C---:B0-----:R-:W-:Y:S01]  /*2dc0*/  LEA R18, R22.reuse, R3, 0x2 ;  /* 0x0000000316127211 */ /* 0x041fe200078e10ff */
[----:B------:R-:W0:Y:S01]  /*2dd0*/  LDC.64 R30, c[0x0][0x3a0] ;  /* 0x0000e800ff1e7b82 */ /* 0x000e220000000a00 */
[----:B------:R-:W-:Y:S02]  /*2de0*/  IMAD R28, R22, 0x4, R2 ;  /* 0x00000004161c7824 */ /* 0x000fe400078e0202 */
[----:B------:R-:W-:Y:S01]  /*2df0*/  IMAD R21, R20, 0x2d0, R22 ;  /* 0x000002d014157824 */ /* 0x000fe200078e0216 */
[----:B------:R-:W2:Y:S01]  /*2e00*/  LDS.128 R4, [R18] ;  /* 0x0000000012047984 */ /* 0x000ea20000000c00 */
[----:B------:R-:W-:Y:S02]  /*2e10*/  IMAD R23, R22, 0x4, R0 ;  /* 0x0000000416177824 */ /* 0x000fe400078e0200 */
[C---:B------:R-:W-:Y:S01]  /*2e20*/  VIADD R19, R21.reuse, 0x1 ;  /* 0x0000000115137836 */ /* 0x040fe20000000000 */
[----:B-1----:R-:W1:Y:S01]  /*2e30*/  LDS.128 R8, [R28] ;  /* 0x000000001c087984 */ /* 0x002e620000000c00 */
[----:B------:R-:W3:Y:S01]  /*2e40*/  LDC.64 R26, c[0x0][0x3a8] ;  /* 0x0000ea00ff1a7b82 */ /* 0x000ee20000000a00 */
[----:B------:R-:W-:-:S02]  /*2e50*/  VIADD R29, R21, 0x3 ;  /* 0x00000003151d7836 */ /* 0x000fc40000000000 */
[----:B------:R-:W-:-:S05]  /*2e60*/  VIADD R22, R22, 0x8 ;  /* 0x0000000816167836 */ /* 0x000fca0000000000 */
[----:B------:R-:W4:Y:S01]  /*2e70*/  LDC.64 R24, c[0x0][0x3b0] ;  /* 0x0000ec00ff187b82 */ /* 0x000f220000000a00 */
[----:B------:R-:W-:Y:S01]  /*2e80*/  ISETP.NE.AND P0, PT, R22, 0x2d0, PT ;  /* 0x000002d01600780c */ /* 0x000fe20003f05270 */
[----:B0-----:R-:W-:-:S04]  /*2e90*/  IMAD.WIDE.U32 R12, R21, 0x4, R30 ;  /* 0x00000004150c7825 */ /* 0x001fc800078e001e */
[C---:B---3--:R-:W-:Y:S01]  /*2ea0*/  IMAD.WIDE.U32 R16, R21.reuse, 0x4, R26 ;  /* 0x0000000415107825 */ /* 0x048fe200078e001a */
[----:B--2---:R-:W-:Y:S04]  /*2eb0*/  STG.E.STRONG.SYS desc[UR6][R12.64], R4 ;  /* 0x000000040c007986 */ /* 0x004fe8000c115906 */
[----:B------:R-:W0:Y:S04]  /*2ec0*/  LDS.128 R12, [R23] ;  /* 0x00000000170c7984 */ /* 0x000e280000000c00 */
[----:B-1----:R4:W-:Y:S02]  /*2ed0*/  STG.E.STRONG.SYS desc[UR6][R16.64], R8 ;  /* 0x0000000810007986 */ /* 0x0029e4000c115906 */
[C---:B----4-:R-:W-:Y:S01]  /*2ee0*/  IMAD.WIDE.U32 R16, R21.reuse, 0x4, R24 ;  /* 0x0000000415107825 */ /* 0x050fe200078e0018 */
[----:B------:R-:W-:-:S04]  /*2ef0*/  IADD3 R8, PT, PT, R21, 0x2, RZ ;  /* 0x0000000215087810 */ /* 0x000fc80007ffe0ff */
[----:B0-----:R0:W-:Y:S02]  /*2f00*/  STG.E.STRONG.SYS desc[UR6][R16.64], R12 ;  /* 0x0000000c10007986 */ /* 0x0011e4000c115906 */
[----:B0-----:R-:W-:-:S04]  /*2f10*/  IMAD.WIDE.U32 R16, R19, 0x4, R30 ;  /* 0x0000000413107825 */ /* 0x001fc800078e001e */
[----:B------:R-:W-:Y:S01]  /*2f20*/  VIADD R12, R21, 0x4 ;  /* 0x00000004150c7836 */ /* 0x000fe20000000000 */
[----:B------:R0:W-:Y:S02]  /*2f30*/  STG.E.STRONG.SYS desc[UR6][R16.64], R5 ;  /* 0x0000000510007986 */ /* 0x0001e4000c115906 */
[----:B0-----:R-:W-:-:S05]  /*2f40*/  IMAD.WIDE.U32 R4, R19, 0x4, R26 ;  /* 0x0000000413047825 */ /* 0x001fca00078e001a */
[----:B------:R0:W-:Y:S02]  /*2f50*/  STG.E.STRONG.SYS desc[UR6][R4.64], R9 ;  /* 0x0000000904007986 */ /* 0x0001e4000c115906 */
[----:B0-----:R-:W-:Y:S02]  /*2f60*/  IMAD.WIDE.U32 R4, R19, 0x4, R24 ;  /* 0x0000000413047825 */ /* 0x001fe400078e0018 */
[----:B------:R-:W0:Y:S04]  /*2f70*/  LDS.128 R16, [R18+0x10] ;  /* 0x0000100012107984 */ /* 0x000e280000000c00 */
[----:B------:R1:W-:Y:S02]  /*2f80*/  STG.E.STRONG.SYS desc[UR6][R4.64], R13 ;  /* 0x0000000d04007986 */ /* 0x0003e4000c115906 */
[----:B-1----:R-:W-:-:S05]  /*2f90*/  IMAD.WIDE.U32 R4, R8, 0x4, R30 ;  /* 0x0000000408047825 */ /* 0x002fca00078e001e */
[----:B------:R1:W-:Y:S02]  /*2fa0*/  STG.E.STRONG.SYS desc[UR6][R4.64], R6 ;  /* 0x0000000604007986 */ /* 0x0003e4000c115906 */
[----:B-1----:R-:W-:-:S04]  /*2fb0*/  IMAD.WIDE.U32 R4, R8, 0x4, R26 ;  /* 0x0000000408047825 */ /* 0x002fc800078e001a */
[----:B------:R-:W-:Y:S01]  /*2fc0*/  IMAD.WIDE.U32 R8, R8, 0x4, R24 ;  /* 0x0000000408087825 */ /* 0x000fe200078e0018 */
[----:B------:R1:W-:Y:S04]  /*2fd0*/  STG.E.STRONG.SYS desc[UR6][R4.64], R10 ;  /* 0x0000000a04007986 */ /* 0x0003e8000c115906 */
[----:B------:R2:W-:Y:S01]  /*2fe0*/  STG.E.STRONG.SYS desc[UR6][R8.64], R14 ;  /* 0x0000000e08007986 */ /* 0x0005e2000c115906 */
[----:B-1----:R-:W-:-:S04]  /*2ff0*/  IMAD.WIDE.U32 R4, R29, 0x4, R30 ;  /* 0x000000041d047825 */ /* 0x002fc800078e001e */
[----:B--2---:R-:W-:Y:S01]  /*3000*/  IMAD.WIDE.U32 R8, R12, 0x4, R30 ;  /* 0x000000040c087825 */ /* 0x004fe200078e001e */
[----:B------:R1:W-:Y:S03]  /*3010*/  STG.E.STRONG.SYS desc[UR6][R4.64], R7 ;  /* 0x0000000704007986 */ /* 0x0003e6000c115906 */
[----:B-1----:R-:W-:-:S04]  /*3020*/  IMAD.WIDE.U32 R6, R29, 0x4, R26 ;  /* 0x000000041d067825 */ /* 0x002fc800078e001a */
[----:B------:R-:W-:Y:S01]  /*3030*/  IMAD.WIDE.U32 R4, R29, 0x4, R24 ;  /* 0x000000041d047825 */ /* 0x000fe200078e0018 */
[----:B------:R-:W-:Y:S04]  /*3040*/  STG.E.STRONG.SYS desc[UR6][R6.64], R11 ;  /* 0x0000000b06007986 */ /* 0x000fe8000c115906 */
[----:B------:R1:W-:Y:S04]  /*3050*/  STG.E.STRONG.SYS desc[UR6][R4.64], R15 ;  /* 0x0000000f04007986 */ /* 0x0003e8000c115906 */
[----:B------:R-:W2:Y:S04]  /*3060*/  LDS.128 R4, [R28+0x10] ;  /* 0x000010001c047984 */ /* 0x000ea80000000c00 */
[----:B0-----:R-:W-:Y:S04]  /*3070*/  STG.E.STRONG.SYS desc[UR6][R8.64], R16 ;  /* 0x0000001008007986 */ /* 0x001fe8000c115906 */
[----:B------:R-:W0:Y:S01]  /*3080*/  LDS.128 R8, [R23+0x10] ;  /* 0x0000100017087984 */ /* 0x000e220000000c00 */
[----:B-1----:R-:W-:-:S04]  /*3090*/  IMAD.WIDE.U32 R14, R12, 0x4, R26 ;  /* 0x000000040c0e7825 */ /* 0x002fc800078e001a */
[----:B------:R-:W-:Y:S01]  /*30a0*/  IMAD.WIDE.U32 R12, R12, 0x4, R24 ;  /* 0x000000040c0c7825 */ /* 0x000fe200078e0018 */
[----:B--2---:R1:W-:Y:S04]  /*30b0*/  STG.E.STRONG.SYS desc[UR6][R14.64], R4 ;  /* 0x000000040e007986 */ /* 0x0043e8000c115906 */
[----:B0-----:R0:W-:Y:S01]  /*30c0*/  STG.E.STRONG.SYS desc[UR6][R12.64], R8 ;  /* 0x000000080c007986 */ /* 0x0011e2000c115906 */
[----:B-1----:R-:W-:-:S04]  /*30d0*/  VIADD R14, R21, 0x5 ;  /* 0x00000005150e7836 */ /* 0x002fc80000000000 */
[----:B0-----:R-:W-:Y:S01]  /*30e0*/  IMAD.WIDE.U32 R12, R14, 0x4, R30 ;  /* 0x000000040e0c7825 */ /* 0x001fe200078e001e */
[----:B------:R-:W-:-:S03]  /*30f0*/  IADD3 R8, PT, PT, R21, 0x6, RZ ;  /* 0x0000000615087810 */ /* 0x000fc60007ffe0ff */
[----:B------:R-:W-:Y:S01]  /*3100*/  VIADD R21, R21, 0x7 ;  /* 0x0000000715157836 */ /* 0x000fe20000000000 */
[----:B------:R0:W-:Y:S02]  /*3110*/  STG.E.STRONG.SYS desc[UR6][R12.64], R17 ;  /* 0x000000110c007986 */ /* 0x0001e4000c115906 */
[----:B0-----:R-:W-:-:S04]  /*3120*/  IMAD.WIDE.U32 R12, R14, 0x4, R26 ;  /* 0x000000040e0c7825 */ /* 0x001fc800078e001a */
[----:B------:R-:W-:Y:S01]  /*3130*/  IMAD.WIDE.U32 R14, R14, 0x4, R24 ;  /* 0x000000040e0e7825 */ /* 0x000fe200078e0018 */
[----:B------:R0:W-:Y:S04]  /*3140*/  STG.E.STRONG.SYS desc[UR6][R12.64], R5 ;  /* 0x000000050c007986 */ /* 0x0001e8000c115906 */
[----:B------:R1:W-:Y:S01]  /*3150*/  STG.E.STRONG.SYS desc[UR6][R14.64], R9 ;  /* 0x000000090e007986 */ /* 0x0003e2000c115906 */
[----:B0-----:R-:W-:-:S04]  /*3160*/  IMAD.WIDE.U32 R4, R8, 0x4, R30 ;  /* 0x0000000408047825 */ /* 0x001fc800078e001e */
[C---:B------:R-:W-:Y:S01]  /*3170*/  IMAD.WIDE.U32 R12, R8.reuse, 0x4, R26 ;  /* 0x00000004080c7825 */ /* 0x040fe200078e001a */
[----:B------:R0:W-:Y:S03]  /*3180*/  STG.E.STRONG.SYS desc[UR6][R4.64], R18 ;  /* 0x0000001204007986 */ /* 0x0001e6000c115906 */
[----:B-1----:R-:W-:Y:S01]  /*3190*/  IMAD.WIDE.U32 R8, R8, 0x4, R24 ;  /* 0x0000000408087825 */ /* 0x002fe200078e0018 */
[----:B------:R0:W-:Y:S03]  /*31a0*/  STG.E.STRONG.SYS desc[UR6][R12.64], R6 ;  /* 0x000000060c007986 */ /* 0x0001e6000c115906 */
[C---:B------:R-:W-:Y:S01]  /*31b0*/  IMAD.WIDE.U32 R30, R21.reuse, 0x4, R30 ;  /* 0x00000004151e7825 */ /* 0x040fe200078e001e */
[----:B------:R0:W-:Y:S03]  /*31c0*/  STG.E.STRONG.SYS desc[UR6][R8.64], R10 ;  /* 0x0000000a08007986 */ /* 0x0001e6000c115906 */
[C---:B------:R-:W-:Y:S01]  /*31d0*/  IMAD.WIDE.U32 R26, R21.reuse, 0x4, R26 ;  /* 0x00000004151a7825 */ /* 0x040fe200078e001a */
[----:B------:R0:W-:Y:S03]  /*31e0*/  STG.E.STRONG.SYS desc[UR6][R30.64], R19 ;  /* 0x000000131e007986 */ /* 0x0001e6000c115906 */
[----:B------:R-:W-:Y:S01]  /*31f0*/  IMAD.WIDE.U32 R24, R21, 0x4, R24 ;  /* 0x0000000415187825 */ /* 0x000fe200078e0018 */
[----:B------:R0:W-:Y:S04]  /*3200*/  STG.E.STRONG.SYS desc[UR6][R26.64], R7 ;  /* 0x000000071a007986 */ /* 0x0001e8000c115906 */
[----:B------:R0:W-:Y:S01]  /*3210*/  STG.E.STRONG.SYS desc[UR6][R24.64], R11 ;  /* 0x0000000b18007986 */ /* 0x0001e2000c115906 */
[----:B------:R-:W-:Y:S05]  /*3220*/  @P0 BRA `(.L_x_27) ;  /* 0xfffffff800e40947 */ /* 0x000fea000383ffff */
[----:B------:R-:W-:Y:S05]  /*3230*/  EXIT ;  /* 0x000000000000794d */ /* 0x000fea0003800000 */
.L_x_28:
[----:B------:R-:W-:-:S00]  /*3240*/  BRA `(.L_x_28) ;  /* 0xfffffffc00fc7947 */ /* 0x000fc0000383ffff */
[----:B------:R-:W-:-:S00]  /*3250*/  NOP ;  /* 0x0000000000007918 */ /* 0x000fc00000000000 */
        /* <DEDUP_REMOVED lines=10> */
.L_x_29:


//--------------------- .nv.global.init           --------------------------
	.section	.nv.global.init,"aw",@progbits
	.align	4
.nv.global.init:
	.type		__cudart_i2opi_f,@object
	.size		__cudart_i2opi_f,(.L_0 - __cudart_i2opi_f)
__cudart_i2opi_f:
        /*0000*/ 	.byte	0x41, 0x90, 0x43, 0x3c, 0x99, 0x95, 0x62, 0xdb, 0xc0, 0xdd, 0x34, 0xf5, 0xd1, 0x57, 0x27, 0xfc
        /*0010*/ 	.byte	0x29, 0x15, 0x44, 0x4e, 0x6e, 0x83, 0xf9, 0xa2
.L_0:


//--------------------- .nv.shared._Z6anglesPVfS0_S0_S0_PViS2_S2_ --------------------------
	.section	.nv.shared._Z6anglesPVfS0_S0_S0_PViS2_S2_,"aw",@nobits
	.sectionflags	@""
	.align	4
.nv.shared._Z6anglesPVfS0_S0_S0_PViS2_S2_:
	.zero		9664


//--------------------- .nv.shared.reserved.0     --------------------------
	.section	.nv.shared.reserved.0,"aw",@nobits
	.weak		__nv_reservedSMEM_offset_0_alias
	.size		__nv_reservedSMEM_offset_0_alias, 0, 64
	.other		__nv_reservedSMEM_offset_0_alias,@"STO_CUDA_RESERVED_SHARED STV_DEFAULT"
__nv_reservedSMEM_offset_0_alias:
	.zero		0
	.zero		64


//--------------------- .nv.constant0._Z6anglesPVfS0_S0_S0_PViS2_S2_ --------------------------
	.section	.nv.constant0._Z6anglesPVfS0_S0_S0_PViS2_S2_,"a",@progbits
	.sectionflags	@""
	.align	4
.nv.constant0._Z6anglesPVfS0_S0_S0_PViS2_S2_:
	.zero		952


//--------------------- SYMBOLS --------------------------

	.type		.nv.reservedSmem.offset0,@object
	.size		.nv.reservedSmem.offset0,0x4
	.type		.nv.reservedSmem.cap,@object
	.size		.nv.reservedSmem.cap,0x4
